//
// Generated by NVIDIA NVVM Compiler
//
// Compiler Build ID: CL-36424714
// Cuda compilation tools, release 13.0, V13.0.88
// Based on NVVM 20.0.0
//

.version 9.0
.target sm_100
.address_size 64

	// .globl	nf4_dequant_f32
.const .align 4 .b8 NF4_CODEBOOK[64] = {0, 0, 0, 0, 0, 0, 128, 191, 177, 57, 50, 191, 47, 107, 6, 191, 5, 58, 202, 190, 196, 158, 145, 190, 8, 73, 61, 190, 6, 156, 186, 189, 2, 6, 163, 61, 227, 202, 36, 62, 221, 4, 124, 62, 205, 2, 173, 62, 179, 165, 225, 62, 171, 7, 16, 63, 178, 19, 57, 63, 0, 0, 128, 63};

.visible .entry nf4_dequant_f32(
	.param .u64 .ptr .align 1 nf4_dequant_f32_param_0,
	.param .u64 .ptr .align 1 nf4_dequant_f32_param_1,
	.param .u64 .ptr .align 1 nf4_dequant_f32_param_2,
	.param .u32 nf4_dequant_f32_param_3,
	.param .u32 nf4_dequant_f32_param_4
)
{
	.reg .pred 	%p<2>;
	.reg .b16 	%rs<5>;
	.reg .b32 	%r<12>;
	.reg .b32 	%f<7>;
	.reg .b64 	%rd<21>;

	ld.param.u64 	%rd1, [nf4_dequant_f32_param_0];
	ld.param.u64 	%rd2, [nf4_dequant_f32_param_1];
	ld.param.u64 	%rd3, [nf4_dequant_f32_param_2];
	ld.param.u32 	%r3, [nf4_dequant_f32_param_3];
	ld.param.u32 	%r2, [nf4_dequant_f32_param_4];
	mov.u32 	%r4, %ctaid.x;
	mov.u32 	%r5, %ntid.x;
	mov.u32 	%r6, %tid.x;
	mad.lo.s32 	%r1, %r4, %r5, %r6;
	setp.ge.u32 	%p1, %r1, %r3;
	@%p1 bra 	$L__BB0_2;
	cvta.to.global.u64 	%rd4, %rd1;
	cvta.to.global.u64 	%rd5, %rd2;
	cvta.to.global.u64 	%rd6, %rd3;
	cvt.u64.u32 	%rd7, %r1;
	add.s64 	%rd8, %rd4, %rd7;
	ld.global.nc.u8 	%rs1, [%rd8];
	cvt.u16.u8 	%rs2, %rs1;
	shr.u16 	%rs3, %rs2, 4;
	shl.b32 	%r7, %r1, 1;
	or.b32  	%r8, %r7, 1;
	div.u32 	%r9, %r7, %r2;
	mul.wide.u32 	%rd9, %r9, 4;
	add.s64 	%rd10, %rd5, %rd9;
	ld.global.nc.f32 	%f1, [%rd10];
	div.u32 	%r10, %r8, %r2;
	mul.wide.u32 	%rd11, %r10, 4;
	add.s64 	%rd12, %rd5, %rd11;
	ld.global.nc.f32 	%f2, [%rd12];
	shl.b16 	%rs4, %rs2, 2;
	cvt.u64.u16 	%rd13, %rs4;
	and.b64  	%rd14, %rd13, 60;
	mov.u64 	%rd15, NF4_CODEBOOK;
	add.s64 	%rd16, %rd15, %rd14;
	ld.const.f32 	%f3, [%rd16];
	mul.f32 	%f4, %f1, %f3;
	mul.wide.u32 	%rd17, %r7, 4;
	add.s64 	%rd18, %rd6, %rd17;
	st.global.f32 	[%rd18], %f4;
	cvt.u32.u16 	%r11, %rs3;
	mul.wide.u32 	%rd19, %r11, 4;
	add.s64 	%rd20, %rd15, %rd19;
	ld.const.f32 	%f5, [%rd20];
	mul.f32 	%f6, %f2, %f5;
	st.global.f32 	[%rd18+4], %f6;
$L__BB0_2:
	ret;

}
	// .globl	nf4_gemm_f32
.visible .entry nf4_gemm_f32(
	.param .u64 .ptr .align 1 nf4_gemm_f32_param_0,
	.param .u64 .ptr .align 1 nf4_gemm_f32_param_1,
	.param .u64 .ptr .align 1 nf4_gemm_f32_param_2,
	.param .u64 .ptr .align 1 nf4_gemm_f32_param_3,
	.param .u32 nf4_gemm_f32_param_4,
	.param .u32 nf4_gemm_f32_param_5,
	.param .u32 nf4_gemm_f32_param_6,
	.param .u32 nf4_gemm_f32_param_7
)
{
	.reg .pred 	%p<10>;
	.reg .b16 	%rs<29>;
	.reg .b32 	%r<114>;
	.reg .b32 	%f<95>;
	.reg .b64 	%rd<119>;

	ld.param.u64 	%rd5, [nf4_gemm_f32_param_0];
	ld.param.u64 	%rd6, [nf4_gemm_f32_param_1];
	ld.param.u64 	%rd7, [nf4_gemm_f32_param_2];
	ld.param.u64 	%rd4, [nf4_gemm_f32_param_3];
	ld.param.u32 	%r24, [nf4_gemm_f32_param_4];
	ld.param.u32 	%r21, [nf4_gemm_f32_param_5];
	ld.param.u32 	%r22, [nf4_gemm_f32_param_6];
	ld.param.u32 	%r23, [nf4_gemm_f32_param_7];
	cvta.to.global.u64 	%rd1, %rd5;
	cvta.to.global.u64 	%rd2, %rd7;
	cvta.to.global.u64 	%rd3, %rd6;
	mov.u32 	%r25, %ctaid.y;
	mov.u32 	%r26, %ntid.y;
	mov.u32 	%r27, %tid.y;
	mad.lo.s32 	%r1, %r25, %r26, %r27;
	mov.u32 	%r28, %ctaid.x;
	mov.u32 	%r29, %ntid.x;
	mov.u32 	%r30, %tid.x;
	mad.lo.s32 	%r2, %r28, %r29, %r30;
	setp.ge.u32 	%p1, %r1, %r24;
	setp.ge.u32 	%p2, %r2, %r22;
	or.pred  	%p3, %p1, %p2;
	@%p3 bra 	$L__BB1_11;
	shr.u32 	%r3, %r21, 1;
	mul.lo.s32 	%r4, %r3, %r2;
	div.u32 	%r31, %r21, %r23;
	mul.lo.s32 	%r5, %r31, %r2;
	setp.lt.u32 	%p4, %r21, 2;
	mov.f32 	%f94, 0f00000000;
	@%p4 bra 	$L__BB1_10;
	mul.lo.s32 	%r6, %r21, %r1;
	add.s32 	%r33, %r3, -1;
	setp.lt.u32 	%p5, %r33, 3;
	mov.f32 	%f94, 0f00000000;
	mov.b32 	%r113, 0;
	@%p5 bra 	$L__BB1_5;
	and.b32  	%r113, %r3, 2147483644;
	and.b32  	%r36, %r3, 2147483644;
	neg.s32 	%r110, %r36;
	add.s32 	%r108, %r4, 3;
	mov.f32 	%f94, 0f00000000;
	mov.b32 	%r111, 3;
	mov.u64 	%rd12, NF4_CODEBOOK;
	mov.u32 	%r109, %r6;
$L__BB1_4:
	.pragma "nounroll";
	add.s32 	%r37, %r108, -2;
	add.s32 	%r38, %r108, -3;
	cvt.u64.u32 	%rd8, %r38;
	add.s64 	%rd9, %rd3, %rd8;
	ld.global.nc.u8 	%rs1, [%rd9];
	cvt.u16.u8 	%rs2, %rs1;
	shr.u16 	%rs3, %rs2, 4;
	add.s32 	%r39, %r111, -3;
	add.s32 	%r40, %r111, -2;
	shl.b16 	%rs4, %rs2, 2;
	cvt.u64.u16 	%rd10, %rs4;
	and.b64  	%rd11, %rd10, 60;
	add.s64 	%rd13, %rd12, %rd11;
	ld.const.f32 	%f14, [%rd13];
	div.u32 	%r41, %r39, %r23;
	add.s32 	%r42, %r41, %r5;
	mul.wide.u32 	%rd14, %r42, 4;
	add.s64 	%rd15, %rd2, %rd14;
	ld.global.nc.f32 	%f15, [%rd15];
	mul.f32 	%f16, %f14, %f15;
	cvt.u32.u16 	%r43, %rs3;
	mul.wide.u32 	%rd16, %r43, 4;
	add.s64 	%rd17, %rd12, %rd16;
	ld.const.f32 	%f17, [%rd17];
	div.u32 	%r44, %r40, %r23;
	add.s32 	%r45, %r44, %r5;
	mul.wide.u32 	%rd18, %r45, 4;
	add.s64 	%rd19, %rd2, %rd18;
	ld.global.nc.f32 	%f18, [%rd19];
	mul.f32 	%f19, %f17, %f18;
	mul.wide.u32 	%rd20, %r109, 4;
	add.s64 	%rd21, %rd1, %rd20;
	ld.global.nc.f32 	%f20, [%rd21];
	add.s32 	%r46, %r109, 1;
	mul.wide.u32 	%rd22, %r46, 4;
	add.s64 	%rd23, %rd1, %rd22;
	ld.global.nc.f32 	%f21, [%rd23];
	mul.f32 	%f22, %f19, %f21;
	fma.rn.f32 	%f23, %f16, %f20, %f22;
	add.f32 	%f24, %f94, %f23;
	cvt.u64.u32 	%rd24, %r37;
	add.s64 	%rd25, %rd3, %rd24;
	ld.global.nc.u8 	%rs5, [%rd25];
	cvt.u16.u8 	%rs6, %rs5;
	shr.u16 	%rs7, %rs6, 4;
	add.s32 	%r47, %r111, -1;
	add.s32 	%r48, %r111, 4;
	shl.b16 	%rs8, %rs6, 2;
	cvt.u64.u16 	%rd26, %rs8;
	and.b64  	%rd27, %rd26, 60;
	add.s64 	%rd28, %rd12, %rd27;
	ld.const.f32 	%f25, [%rd28];
	div.u32 	%r49, %r47, %r23;
	add.s32 	%r50, %r49, %r5;
	mul.wide.u32 	%rd29, %r50, 4;
	add.s64 	%rd30, %rd2, %rd29;
	ld.global.nc.f32 	%f26, [%rd30];
	mul.f32 	%f27, %f25, %f26;
	cvt.u32.u16 	%r51, %rs7;
	mul.wide.u32 	%rd31, %r51, 4;
	add.s64 	%rd32, %rd12, %rd31;
	ld.const.f32 	%f28, [%rd32];
	div.u32 	%r52, %r111, %r23;
	add.s32 	%r53, %r52, %r5;
	mul.wide.u32 	%rd33, %r53, 4;
	add.s64 	%rd34, %rd2, %rd33;
	ld.global.nc.f32 	%f29, [%rd34];
	mul.f32 	%f30, %f28, %f29;
	add.s32 	%r54, %r109, 2;
	mul.wide.u32 	%rd35, %r54, 4;
	add.s64 	%rd36, %rd1, %rd35;
	ld.global.nc.f32 	%f31, [%rd36];
	add.s32 	%r55, %r109, 3;
	mul.wide.u32 	%rd37, %r55, 4;
	add.s64 	%rd38, %rd1, %rd37;
	ld.global.nc.f32 	%f32, [%rd38];
	mul.f32 	%f33, %f30, %f32;
	fma.rn.f32 	%f34, %f27, %f31, %f33;
	add.f32 	%f35, %f24, %f34;
	add.s32 	%r56, %r108, -1;
	cvt.u64.u32 	%rd39, %r56;
	add.s64 	%rd40, %rd3, %rd39;
	ld.global.nc.u8 	%rs9, [%rd40];
	cvt.u16.u8 	%rs10, %rs9;
	shr.u16 	%rs11, %rs10, 4;
	add.s32 	%r57, %r111, 1;
	add.s32 	%r58, %r111, 2;
	shl.b16 	%rs12, %rs10, 2;
	cvt.u64.u16 	%rd41, %rs12;
	and.b64  	%rd42, %rd41, 60;
	add.s64 	%rd43, %rd12, %rd42;
	ld.const.f32 	%f36, [%rd43];
	div.u32 	%r59, %r57, %r23;
	add.s32 	%r60, %r59, %r5;
	mul.wide.u32 	%rd44, %r60, 4;
	add.s64 	%rd45, %rd2, %rd44;
	ld.global.nc.f32 	%f37, [%rd45];
	mul.f32 	%f38, %f36, %f37;
	cvt.u32.u16 	%r61, %rs11;
	mul.wide.u32 	%rd46, %r61, 4;
	add.s64 	%rd47, %rd12, %rd46;
	ld.const.f32 	%f39, [%rd47];
	div.u32 	%r62, %r58, %r23;
	add.s32 	%r63, %r62, %r5;
	mul.wide.u32 	%rd48, %r63, 4;
	add.s64 	%rd49, %rd2, %rd48;
	ld.global.nc.f32 	%f40, [%rd49];
	mul.f32 	%f41, %f39, %f40;
	add.s32 	%r64, %r109, 4;
	mul.wide.u32 	%rd50, %r64, 4;
	add.s64 	%rd51, %rd1, %rd50;
	ld.global.nc.f32 	%f42, [%rd51];
	add.s32 	%r65, %r109, 5;
	mul.wide.u32 	%rd52, %r65, 4;
	add.s64 	%rd53, %rd1, %rd52;
	ld.global.nc.f32 	%f43, [%rd53];
	mul.f32 	%f44, %f41, %f43;
	fma.rn.f32 	%f45, %f38, %f42, %f44;
	add.f32 	%f46, %f35, %f45;
	cvt.u64.u32 	%rd54, %r108;
	add.s64 	%rd55, %rd3, %rd54;
	ld.global.nc.u8 	%rs13, [%rd55];
	cvt.u16.u8 	%rs14, %rs13;
	shr.u16 	%rs15, %rs14, 4;
	add.s32 	%r66, %r111, 3;
	shl.b16 	%rs16, %rs14, 2;
	cvt.u64.u16 	%rd56, %rs16;
	and.b64  	%rd57, %rd56, 60;
	add.s64 	%rd58, %rd12, %rd57;
	ld.const.f32 	%f47, [%rd58];
	div.u32 	%r67, %r66, %r23;
	add.s32 	%r68, %r67, %r5;
	mul.wide.u32 	%rd59, %r68, 4;
	add.s64 	%rd60, %rd2, %rd59;
	ld.global.nc.f32 	%f48, [%rd60];
	mul.f32 	%f49, %f47, %f48;
	cvt.u32.u16 	%r69, %rs15;
	mul.wide.u32 	%rd61, %r69, 4;
	add.s64 	%rd62, %rd12, %rd61;
	ld.const.f32 	%f50, [%rd62];
	div.u32 	%r70, %r48, %r23;
	add.s32 	%r71, %r70, %r5;
	mul.wide.u32 	%rd63, %r71, 4;
	add.s64 	%rd64, %rd2, %rd63;
	ld.global.nc.f32 	%f51, [%rd64];
	mul.f32 	%f52, %f50, %f51;
	add.s32 	%r72, %r109, 6;
	mul.wide.u32 	%rd65, %r72, 4;
	add.s64 	%rd66, %rd1, %rd65;
	ld.global.nc.f32 	%f53, [%rd66];
	add.s32 	%r73, %r109, 7;
	mul.wide.u32 	%rd67, %r73, 4;
	add.s64 	%rd68, %rd1, %rd67;
	ld.global.nc.f32 	%f54, [%rd68];
	mul.f32 	%f55, %f52, %f54;
	fma.rn.f32 	%f56, %f49, %f53, %f55;
	add.f32 	%f94, %f46, %f56;
	add.s32 	%r111, %r111, 8;
	add.s32 	%r110, %r110, 4;
	add.s32 	%r109, %r109, 8;
	add.s32 	%r108, %r108, 4;
	setp.ne.s32 	%p6, %r110, 0;
	@%p6 bra 	$L__BB1_4;
$L__BB1_5:
	and.b32  	%r74, %r3, 3;
	setp.eq.s32 	%p7, %r74, 0;
	@%p7 bra 	$L__BB1_10;
	setp.eq.s32 	%p8, %r74, 1;
	@%p8 bra 	$L__BB1_8;
	add.s32 	%r75, %r113, %r4;
	cvt.u64.u32 	%rd69, %r75;
	add.s64 	%rd70, %rd3, %rd69;
	ld.global.nc.u8 	%rs17, [%rd70];
	cvt.u16.u8 	%rs18, %rs17;
	shr.u16 	%rs19, %rs18, 4;
	shl.b32 	%r76, %r113, 1;
	or.b32  	%r77, %r76, 1;
	shl.b16 	%rs20, %rs18, 2;
	cvt.u64.u16 	%rd71, %rs20;
	and.b64  	%rd72, %rd71, 60;
	mov.u64 	%rd73, NF4_CODEBOOK;
	add.s64 	%rd74, %rd73, %rd72;
	ld.const.f32 	%f58, [%rd74];
	div.u32 	%r78, %r76, %r23;
	add.s32 	%r79, %r78, %r5;
	mul.wide.u32 	%rd75, %r79, 4;
	add.s64 	%rd76, %rd2, %rd75;
	ld.global.nc.f32 	%f59, [%rd76];
	mul.f32 	%f60, %f58, %f59;
	cvt.u32.u16 	%r80, %rs19;
	mul.wide.u32 	%rd77, %r80, 4;
	add.s64 	%rd78, %rd73, %rd77;
	ld.const.f32 	%f61, [%rd78];
	div.u32 	%r81, %r77, %r23;
	add.s32 	%r82, %r81, %r5;
	mul.wide.u32 	%rd79, %r82, 4;
	add.s64 	%rd80, %rd2, %rd79;
	ld.global.nc.f32 	%f62, [%rd80];
	mul.f32 	%f63, %f61, %f62;
	add.s32 	%r83, %r76, %r6;
	mul.wide.u32 	%rd81, %r83, 4;
	add.s64 	%rd82, %rd1, %rd81;
	ld.global.nc.f32 	%f64, [%rd82];
	add.s32 	%r84, %r83, 1;
	mul.wide.u32 	%rd83, %r84, 4;
	add.s64 	%rd84, %rd1, %rd83;
	ld.global.nc.f32 	%f65, [%rd84];
	mul.f32 	%f66, %f63, %f65;
	fma.rn.f32 	%f67, %f60, %f64, %f66;
	add.f32 	%f68, %f94, %f67;
	sub.s32 	%r85, %r77, %r113;
	add.s32 	%r86, %r75, 1;
	cvt.u64.u32 	%rd85, %r86;
	add.s64 	%rd86, %rd3, %rd85;
	ld.global.nc.u8 	%rs21, [%rd86];
	cvt.u16.u8 	%rs22, %rs21;
	shr.u16 	%rs23, %rs22, 4;
	shl.b32 	%r87, %r85, 1;
	add.s32 	%r88, %r76, 3;
	shl.b16 	%rs24, %rs22, 2;
	cvt.u64.u16 	%rd87, %rs24;
	and.b64  	%rd88, %rd87, 60;
	add.s64 	%rd89, %rd73, %rd88;
	ld.const.f32 	%f69, [%rd89];
	div.u32 	%r89, %r87, %r23;
	add.s32 	%r90, %r89, %r5;
	mul.wide.u32 	%rd90, %r90, 4;
	add.s64 	%rd91, %rd2, %rd90;
	ld.global.nc.f32 	%f70, [%rd91];
	mul.f32 	%f71, %f69, %f70;
	cvt.u32.u16 	%r91, %rs23;
	mul.wide.u32 	%rd92, %r91, 4;
	add.s64 	%rd93, %rd73, %rd92;
	ld.const.f32 	%f72, [%rd93];
	div.u32 	%r92, %r88, %r23;
	add.s32 	%r93, %r92, %r5;
	mul.wide.u32 	%rd94, %r93, 4;
	add.s64 	%rd95, %rd2, %rd94;
	ld.global.nc.f32 	%f73, [%rd95];
	mul.f32 	%f74, %f72, %f73;
	add.s32 	%r94, %r83, 2;
	mul.wide.u32 	%rd96, %r94, 4;
	add.s64 	%rd97, %rd1, %rd96;
	ld.global.nc.f32 	%f75, [%rd97];
	add.s32 	%r95, %r83, 3;
	mul.wide.u32 	%rd98, %r95, 4;
	add.s64 	%rd99, %rd1, %rd98;
	ld.global.nc.f32 	%f76, [%rd99];
	mul.f32 	%f77, %f74, %f76;
	fma.rn.f32 	%f78, %f71, %f75, %f77;
	add.f32 	%f94, %f68, %f78;
	add.s32 	%r113, %r85, 1;
$L__BB1_8:
	and.b32  	%r96, %r21, 2;
	setp.eq.s32 	%p9, %r96, 0;
	@%p9 bra 	$L__BB1_10;
	add.s32 	%r97, %r113, %r4;
	cvt.u64.u32 	%rd100, %r97;
	add.s64 	%rd101, %rd3, %rd100;
	ld.global.nc.u8 	%rs25, [%rd101];
	cvt.u16.u8 	%rs26, %rs25;
	shr.u16 	%rs27, %rs26, 4;
	shl.b32 	%r98, %r113, 1;
	or.b32  	%r99, %r98, 1;
	shl.b16 	%rs28, %rs26, 2;
	cvt.u64.u16 	%rd102, %rs28;
	and.b64  	%rd103, %rd102, 60;
	mov.u64 	%rd104, NF4_CODEBOOK;
	add.s64 	%rd105, %rd104, %rd103;
	ld.const.f32 	%f79, [%rd105];
	div.u32 	%r100, %r98, %r23;
	add.s32 	%r101, %r100, %r5;
	mul.wide.u32 	%rd106, %r101, 4;
	add.s64 	%rd107, %rd2, %rd106;
	ld.global.nc.f32 	%f80, [%rd107];
	mul.f32 	%f81, %f79, %f80;
	cvt.u32.u16 	%r102, %rs27;
	mul.wide.u32 	%rd108, %r102, 4;
	add.s64 	%rd109, %rd104, %rd108;
	ld.const.f32 	%f82, [%rd109];
	div.u32 	%r103, %r99, %r23;
	add.s32 	%r104, %r103, %r5;
	mul.wide.u32 	%rd110, %r104, 4;
	add.s64 	%rd111, %rd2, %rd110;
	ld.global.nc.f32 	%f83, [%rd111];
	mul.f32 	%f84, %f82, %f83;
	add.s32 	%r105, %r98, %r6;
	mul.wide.u32 	%rd112, %r105, 4;
	add.s64 	%rd113, %rd1, %rd112;
	ld.global.nc.f32 	%f85, [%rd113];
	add.s32 	%r106, %r105, 1;
	mul.wide.u32 	%rd114, %r106, 4;
	add.s64 	%rd115, %rd1, %rd114;
	ld.global.nc.f32 	%f86, [%rd115];
	mul.f32 	%f87, %f84, %f86;
	fma.rn.f32 	%f88, %f81, %f85, %f87;
	add.f32 	%f94, %f94, %f88;
$L__BB1_10:
	mad.lo.s32 	%r107, %r22, %r1, %r2;
	cvta.to.global.u64 	%rd116, %rd4;
	mul.wide.u32 	%rd117, %r107, 4;
	add.s64 	%rd118, %rd116, %rd117;
	st.global.f32 	[%rd118], %f94;
$L__BB1_11:
	ret;

}


// ===== COMPILED SASS (sm_100) =====

	.target	sm_100

	.elftype	@"ET_EXEC"


//--------------------- .note.nv.tkinfo           --------------------------
	.section	.note.nv.tkinfo,"",@"SHT_NOTE"
	.sectionflags	@"SHF_NOTE_NV_TKINFO"
	.tkinfo
        /*0018*/ 	.word	0x00000002
        /*0030*/ 	.string	""
        /*0030*/ 	.string	"ptxas"
        /*0030*/ 	.string	"Cuda compilation tools, release 13.0, V13.0.88"
        /*0030*/ 	.string	"Build cuda_13.0.r13.0/compiler.36424714_0"
        /*0030*/ 	.string	"-arch sm_100 -m 64 "



//--------------------- .note.nv.cuinfo           --------------------------
	.section	.note.nv.cuinfo,"",@"SHT_NOTE"
	.sectionflags	@"SHF_NOTE_NV_CUINFO"
        /*0018*/ 	.short	0x0002
        /*001a*/ 	.short	0x0064
        /*001c*/ 	.short	0x0082
	.zero		2


//--------------------- .nv.info                  --------------------------
	.section	.nv.info,"",@"SHT_CUDA_INFO"
	.align	4


	//----- nvinfo : EIATTR_REGCOUNT
	.align		4
        /*0000*/ 	.byte	0x04, 0x2f
        /*0002*/ 	.short	(.L_2 - .L_1)
	.align		4
.L_1:
        /*0004*/ 	.word	index@(nf4_dequant_f32)
        /*0008*/ 	.word	0x0000000e


	//----- nvinfo : EIATTR_FRAME_SIZE
	.align		4
.L_2:
        /*000c*/ 	.byte	0x04, 0x11
        /*000e*/ 	.short	(.L_4 - .L_3)
	.align		4
.L_3:
        /*0010*/ 	.word	index@(nf4_dequant_f32)
        /*0014*/ 	.word	0x00000000


	//----- nvinfo : EIATTR_REGCOUNT
	.align		4
.L_4:
        /*0018*/ 	.byte	0x04, 0x2f
        /*001a*/ 	.short	(.L_6 - .L_5)
	.align		4
.L_5:
        /*001c*/ 	.word	index@(nf4_gemm_f32)
        /*0020*/ 	.word	0x00000020


	//----- nvinfo : EIATTR_FRAME_SIZE
	.align		4
.L_6:
        /*0024*/ 	.byte	0x04, 0x11
        /*0026*/ 	.short	(.L_8 - .L_7)
	.align		4
.L_7:
        /*0028*/ 	.word	index@(nf4_gemm_f32)
        /*002c*/ 	.word	0x00000000


	//----- nvinfo : EIATTR_MIN_STACK_SIZE
	.align		4
.L_8:
        /*0030*/ 	.byte	0x04, 0x12
        /*0032*/ 	.short	(.L_10 - .L_9)
	.align		4
.L_9:
        /*0034*/ 	.word	index@(nf4_gemm_f32)
        /*0038*/ 	.word	0x00000000


	//----- nvinfo : EIATTR_MIN_STACK_SIZE
	.align		4
.L_10:
        /*003c*/ 	.byte	0x04, 0x12
        /*003e*/ 	.short	(.L_12 - .L_11)
	.align		4
.L_11:
        /*0040*/ 	.word	index@(nf4_dequant_f32)
        /*0044*/ 	.word	0x00000000
.L_12:


//--------------------- .nv.compat                --------------------------
	.section	.nv.compat,"",@"SHT_CUDA_COMPAT_INFO"
	.align	4
        /*0000*/ 	.byte	0x02, 0x09, 0x00, 0x00, 0x02, 0x02, 0x01, 0x00, 0x02, 0x05, 0x05, 0x00, 0x03, 0x07, 0x01, 0x01
        /*0010*/ 	.byte	0x02, 0x03, 0x00, 0x00, 0x02, 0x06, 0x01, 0x00, 0x04, 0x0b, 0x08, 0x00, 0x09, 0x00, 0x00, 0x00
        /*0020*/ 	.byte	0x00, 0x00, 0x00, 0x00


//--------------------- .nv.info.nf4_gemm_f32     --------------------------
	.section	.nv.info.nf4_gemm_f32,"",@"SHT_CUDA_INFO"
	.sectionflags	@""
	.align	4


	//----- nvinfo : EIATTR_CUDA_API_VERSION
	.align		4
        /*0000*/ 	.byte	0x04, 0x37
        /*0002*/ 	.short	(.L_14 - .L_13)
.L_13:
        /*0004*/ 	.word	0x00000082


	//----- nvinfo : EIATTR_KPARAM_INFO
	.align		4
.L_14:
        /*0008*/ 	.byte	0x04, 0x17
        /*000a*/ 	.short	(.L_16 - .L_15)
.L_15:
        /*000c*/ 	.word	0x00000000
        /*0010*/ 	.short	0x0007
        /*0012*/ 	.short	0x002c
        /*0014*/ 	.byte	0x00, 0xf0, 0x11, 0x00


	//----- nvinfo : EIATTR_KPARAM_INFO
	.align		4
.L_16:
        /*0018*/ 	.byte	0x04, 0x17
        /*001a*/ 	.short	(.L_18 - .L_17)
.L_17:
        /*001c*/ 	.word	0x00000000
        /*0020*/ 	.short	0x0006
        /*0022*/ 	.short	0x0028
        /*0024*/ 	.byte	0x00, 0xf0, 0x11, 0x00


	//----- nvinfo : EIATTR_KPARAM_INFO
	.align		4
.L_18:
        /*0028*/ 	.byte	0x04, 0x17
        /*002a*/ 	.short	(.L_20 - .L_19)
.L_19:
        /*002c*/ 	.word	0x00000000
        /*0030*/ 	.short	0x0005
        /*0032*/ 	.short	0x0024
        /*0034*/ 	.byte	0x00, 0xf0, 0x11, 0x00


	//----- nvinfo : EIATTR_KPARAM_INFO
	.align		4
.L_20:
        /*0038*/ 	.byte	0x04, 0x17
        /*003a*/ 	.short	(.L_22 - .L_21)
.L_21:
        /*003c*/ 	.word	0x00000000
        /*0040*/ 	.short	0x0004
        /*0042*/ 	.short	0x0020
        /*0044*/ 	.byte	0x00, 0xf0, 0x11, 0x00


	//----- nvinfo : EIATTR_KPARAM_INFO
	.align		4
.L_22:
        /*0048*/ 	.byte	0x04, 0x17
        /*004a*/ 	.short	(.L_24 - .L_23)
.L_23:
        /*004c*/ 	.word	0x00000000
        /*0050*/ 	.short	0x0003
        /*0052*/ 	.short	0x0018
        /*0054*/ 	.byte	0x00, 0xf5, 0x21, 0x00


	//----- nvinfo : EIATTR_KPARAM_INFO
	.align		4
.L_24:
        /*0058*/ 	.byte	0x04, 0x17
        /*005a*/ 	.short	(.L_26 - .L_25)
.L_25:
        /*005c*/ 	.word	0x00000000
        /*0060*/ 	.short	0x0002
        /*0062*/ 	.short	0x0010
        /*0064*/ 	.byte	0x00, 0xf5, 0x21, 0x00


	//----- nvinfo : EIATTR_KPARAM_INFO
	.align		4
.L_26:
        /*0068*/ 	.byte	0x04, 0x17
        /*006a*/ 	.short	(.L_28 - .L_27)
.L_27:
        /*006c*/ 	.word	0x00000000
        /*0070*/ 	.short	0x0001
        /*0072*/ 	.short	0x0008
        /*0074*/ 	.byte	0x00, 0xf5, 0x21, 0x00


	//----- nvinfo : EIATTR_KPARAM_INFO
	.align		4
.L_28:
        /*0078*/ 	.byte	0x04, 0x17
        /*007a*/ 	.short	(.L_30 - .L_29)
.L_29:
        /*007c*/ 	.word	0x00000000
        /*0080*/ 	.short	0x0000
        /*0082*/ 	.short	0x0000
        /*0084*/ 	.byte	0x00, 0xf5, 0x21, 0x00


	//----- nvinfo : EIATTR_SPARSE_MMA_MASK
	.align		4
.L_30:
        /*0088*/ 	.byte	0x03, 0x50
        /*008a*/ 	.short	0x0000


	//----- nvinfo : EIATTR_MAXREG_COUNT
	.align		4
        /*008c*/ 	.byte	0x03, 0x1b
        /*008e*/ 	.short	0x00ff


	//----- nvinfo : EIATTR_MERCURY_ISA_VERSION
	.align		4
        /*0090*/ 	.byte	0x03, 0x5f
        /*0092*/ 	.short	0x0101


	//----- nvinfo : EIATTR_VRC_CTA_INIT_COUNT
	.align		4
        /*0094*/ 	.byte	0x02, 0x4a
	.zero		1
	.zero		1


	//----- nvinfo : EIATTR_EXIT_INSTR_OFFSETS
	.align		4
        /*0098*/ 	.byte	0x04, 0x1c
        /*009a*/ 	.short	(.L_32 - .L_31)


	//   ....[0]....
.L_31:
        /*009c*/ 	.word	0x000000d0


	//   ....[1]....
        /*00a0*/ 	.word	0x00001980


	//----- nvinfo : EIATTR_CBANK_PARAM_SIZE
	.align		4
.L_32:
        /*00a4*/ 	.byte	0x03, 0x19
        /*00a6*/ 	.short	0x0030


	//----- nvinfo : EIATTR_PARAM_CBANK
	.align		4
        /*00a8*/ 	.byte	0x04, 0x0a
        /*00aa*/ 	.short	(.L_34 - .L_33)
	.align		4
.L_33:
        /*00ac*/ 	.word	index@(.nv.constant0.nf4_gemm_f32)
        /*00b0*/ 	.short	0x0380
        /*00b2*/ 	.short	0x0030


	//----- nvinfo : EIATTR_SW_WAR
	.align		4
.L_34:
        /*00b4*/ 	.byte	0x04, 0x36
        /*00b6*/ 	.short	(.L_36 - .L_35)
.L_35:
        /*00b8*/ 	.word	0x00000008
.L_36:


//--------------------- .nv.info.nf4_dequant_f32  --------------------------
	.section	.nv.info.nf4_dequant_f32,"",@"SHT_CUDA_INFO"
	.sectionflags	@""
	.align	4


	//----- nvinfo : EIATTR_CUDA_API_VERSION
	.align		4
        /*0000*/ 	.byte	0x04, 0x37
        /*0002*/ 	.short	(.L_38 - .L_37)
.L_37:
        /*0004*/ 	.word	0x00000082


	//----- nvinfo : EIATTR_KPARAM_INFO
	.align		4
.L_38:
        /*0008*/ 	.byte	0x04, 0x17
        /*000a*/ 	.short	(.L_40 - .L_39)
.L_39:
        /*000c*/ 	.word	0x00000000
        /*0010*/ 	.short	0x0004
        /*0012*/ 	.short	0x001c
        /*0014*/ 	.byte	0x00, 0xf0, 0x11, 0x00


	//----- nvinfo : EIATTR_KPARAM_INFO
	.align		4
.L_40:
        /*0018*/ 	.byte	0x04, 0x17
        /*001a*/ 	.short	(.L_42 - .L_41)
.L_41:
        /*001c*/ 	.word	0x00000000
        /*0020*/ 	.short	0x0003
        /*0022*/ 	.short	0x0018
        /*0024*/ 	.byte	0x00, 0xf0, 0x11, 0x00


	//----- nvinfo : EIATTR_KPARAM_INFO
	.align		4
.L_42:
        /*0028*/ 	.byte	0x04, 0x17
        /*002a*/ 	.short	(.L_44 - .L_43)
.L_43:
        /*002c*/ 	.word	0x00000000
        /*0030*/ 	.short	0x0002
        /*0032*/ 	.short	0x0010
        /*0034*/ 	.byte	0x00, 0xf5, 0x21, 0x00


	//----- nvinfo : EIATTR_KPARAM_INFO
	.align		4
.L_44:
        /*0038*/ 	.byte	0x04, 0x17
        /*003a*/ 	.short	(.L_46 - .L_45)
.L_45:
        /*003c*/ 	.word	0x00000000
        /*0040*/ 	.short	0x0001
        /*0042*/ 	.short	0x0008
        /*0044*/ 	.byte	0x00, 0xf5, 0x21, 0x00


	//----- nvinfo : EIATTR_KPARAM_INFO
	.align		4
.L_46:
        /*0048*/ 	.byte	0x04, 0x17
        /*004a*/ 	.short	(.L_48 - .L_47)
.L_47:
        /*004c*/ 	.word	0x00000000
        /*0050*/ 	.short	0x0000
        /*0052*/ 	.short	0x0000
        /*0054*/ 	.byte	0x00, 0xf5, 0x21, 0x00


	//----- nvinfo : EIATTR_SPARSE_MMA_MASK
	.align		4
.L_48:
        /*0058*/ 	.byte	0x03, 0x50
        /*005a*/ 	.short	0x0000


	//----- nvinfo : EIATTR_MAXREG_COUNT
	.align		4
        /*005c*/ 	.byte	0x03, 0x1b
        /*005e*/ 	.short	0x00ff


	//----- nvinfo : EIATTR_MERCURY_ISA_VERSION
	.align		4
        /*0060*/ 	.byte	0x03, 0x5f
        /*0062*/ 	.short	0x0101


	//----- nvinfo : EIATTR_VRC_CTA_INIT_COUNT
	.align		4
        /*0064*/ 	.byte	0x02, 0x4a
	.zero		1
	.zero		1


	//----- nvinfo : EIATTR_EXIT_INSTR_OFFSETS
	.align		4
        /*0068*/ 	.byte	0x04, 0x1c
        /*006a*/ 	.short	(.L_50 - .L_49)


	//   ....[0]....
.L_49:
        /*006c*/ 	.word	0x00000070


	//   ....[1]....
        /*0070*/ 	.word	0x000003d0


	//----- nvinfo : EIATTR_CBANK_PARAM_SIZE
	.align		4
.L_50:
        /*0074*/ 	.byte	0x03, 0x19
        /*0076*/ 	.short	0x0020


	//----- nvinfo : EIATTR_PARAM_CBANK
	.align		4
        /*0078*/ 	.byte	0x04, 0x0a
        /*007a*/ 	.short	(.L_52 - .L_51)
	.align		4
.L_51:
        /*007c*/ 	.word	index@(.nv.constant0.nf4_dequant_f32)
        /*0080*/ 	.short	0x0380
        /*0082*/ 	.short	0x0020


	//----- nvinfo : EIATTR_SW_WAR
	.align		4
.L_52:
        /*0084*/ 	.byte	0x04, 0x36
        /*0086*/ 	.short	(.L_54 - .L_53)
.L_53:
        /*0088*/ 	.word	0x00000008
.L_54:


//--------------------- .nv.callgraph             --------------------------
	.section	.nv.callgraph,"",@"SHT_CUDA_CALLGRAPH"
	.align	4
	.sectionentsize	8
	.align		4
        /*0000*/ 	.word	0x00000000
	.align		4
        /*0004*/ 	.word	0xffffffff
	.align		4
        /*0008*/ 	.word	0x00000000
	.align		4
        /*000c*/ 	.word	0xfffffffe
	.align		4
        /*0010*/ 	.word	0x00000000
	.align		4
        /*0014*/ 	.word	0xfffffffd
	.align		4
        /*0018*/ 	.word	0x00000000
	.align		4
        /*001c*/ 	.word	0xfffffffc


//--------------------- .nv.constant3             --------------------------
	.section	.nv.constant3,"a",@progbits
	.align	4
.nv.constant3:
	.type		NF4_CODEBOOK,@object
	.size		NF4_CODEBOOK,(.L_0 - NF4_CODEBOOK)
NF4_CODEBOOK:
        /*0000*/ 	.byte	0x00, 0x00, 0x00, 0x00, 0x00, 0x00, 0x80, 0xbf, 0xb1, 0x39, 0x32, 0xbf, 0x2f, 0x6b, 0x06, 0xbf
        /*0010*/ 	.byte	0x05, 0x3a, 0xca, 0xbe, 0xc4, 0x9e, 0x91, 0xbe, 0x08, 0x49, 0x3d, 0xbe, 0x06, 0x9c, 0xba, 0xbd
        /*0020*/ 	.byte	0x02, 0x06, 0xa3, 0x3d, 0xe3, 0xca, 0x24, 0x3e, 0xdd, 0x04, 0x7c, 0x3e, 0xcd, 0x02, 0xad, 0x3e
        /*0030*/ 	.byte	0xb3, 0xa5, 0xe1, 0x3e, 0xab, 0x07, 0x10, 0x3f, 0xb2, 0x13, 0x39, 0x3f, 0x00, 0x00, 0x80, 0x3f
.L_0:


//--------------------- .text.nf4_gemm_f32        --------------------------
	.section	.text.nf4_gemm_f32,"ax",@progbits
	.align	128
        .global         nf4_gemm_f32
        .type           nf4_gemm_f32,@function
        .size           nf4_gemm_f32,(.L_x_6 - nf4_gemm_f32)
        .other          nf4_gemm_f32,@"STO_CUDA_ENTRY STV_DEFAULT"
nf4_gemm_f32:
.text.nf4_gemm_f32:
[----:B------:R-:W-:Y:S01]  /*0000*/  LDC R1, c[0x0][0x37c] ;  /* 0x0000df00ff017b82 */ /* 0x000fe20000000800 */
[----:B------:R-:W0:Y:S07]  /*0010*/  S2R R5, SR_TID.X ;  /* 0x0000000000057919 */ /* 0x000e2e0000002100 */
[----:B------:R-:W1:Y:S01]  /*0020*/  LDC R3, c[0x0][0x364] ;  /* 0x0000d900ff037b82 */ /* 0x000e620000000800 */
[----:B------:R-:W2:Y:S01]  /*0030*/  LDCU UR7, c[0x0][0x3a8] ;  /* 0x00007500ff0777ac */ /* 0x000ea20008000800 */
[----:B------:R-:W1:Y:S01]  /*0040*/  S2R R2, SR_TID.Y ;  /* 0x0000000000027919 */ /* 0x000e620000002200 */
[----:B------:R-:W3:Y:S05]  /*0050*/  LDCU UR6, c[0x0][0x3a0] ;  /* 0x00007400ff0677ac */ /* 0x000eea0008000800 */
[----:B------:R-:W0:Y:S08]  /*0060*/  S2UR UR5, SR_CTAID.X ;  /* 0x00000000000579c3 */ /* 0x000e300000002500 */
[----:B------:R-:W0:Y:S08]  /*0070*/  LDC R0, c[0x0][0x360] ;  /* 0x0000d800ff007b82 */ /* 0x000e300000000800 */
[----:B------:R-:W1:Y:S01]  /*0080*/  S2UR UR4, SR_CTAID.Y ;  /* 0x00000000000479c3 */ /* 0x000e620000002600 */
[----:B0-----:R-:W-:-:S05]  /*0090*/  IMAD R0, R0, UR5, R5 ;  /* 0x0000000500007c24 */ /* 0x001fca000f8e0205 */
[----:B--2---:R-:W-:Y:S01]  /*00a0*/  ISETP.GE.U32.AND P0, PT, R0, UR7, PT ;  /* 0x0000000700007c0c */ /* 0x004fe2000bf06070 */
[----:B-1----:R-:W-:-:S05]  /*00b0*/  IMAD R3, R3, UR4, R2 ;  /* 0x0000000403037c24 */ /* 0x002fca000f8e0202 */
[----:B---3--:R-:W-:-:S13]  /*00c0*/  ISETP.GE.U32.OR P0, PT, R3, UR6, P0 ;  /* 0x0000000603007c0c */ /* 0x008fda0008706470 */
[----:B------:R-:W-:Y:S05]  /*00d0*/  @P0 EXIT ;  /* 0x000000000000094d */ /* 0x000fea0003800000 */
[----:B------:R-:W0:Y:S01]  /*00e0*/  LDC R2, c[0x0][0x3ac] ;  /* 0x0000eb00ff027b82 */ /* 0x000e220000000800 */
[----:B------:R-:W1:Y:S01]  /*00f0*/  LDCU UR10, c[0x0][0x3a4] ;  /* 0x00007480ff0a77ac */ /* 0x000e620008000800 */
[----:B------:R-:W-:Y:S01]  /*0100*/  HFMA2 R4, -RZ, RZ, 0, 0 ;  /* 0x00000000ff047431 */ /* 0x000fe200000001ff */
[----:B------:R-:W-:Y:S01]  /*0110*/  MOV R20, RZ ;  /* 0x000000ff00147202 */ /* 0x000fe20000000f00 */
[----:B------:R-:W2:Y:S01]  /*0120*/  LDCU.64 UR8, c[0x0][0x358] ;  /* 0x00006b00ff0877ac */ /* 0x000ea20008000a00 */
[----:B-1----:R-:W-:Y:S01]  /*0130*/  UISETP.GE.U32.AND UP0, UPT, UR10, 0x2, UPT ;  /* 0x000000020a00788c */ /* 0x002fe2000bf06070 */
[----:B0-----:R-:W0:Y:S08]  /*0140*/  I2F.U32.RP R6, R2 ;  /* 0x0000000200067306 */ /* 0x001e300000209000 */
[----:B0-----:R-:W0:Y:S02]  /*0150*/  MUFU.RCP R6, R6 ;  /* 0x0000000600067308 */ /* 0x001e240000001000 */
[----:B0-----:R-:W-:-:S06]  /*0160*/  IADD3 R5, PT, PT, R6, 0xffffffe, RZ ;  /* 0x0ffffffe06057810 */ /* 0x001fcc0007ffe0ff */
[----:B------:R-:W0:Y:S02]  /*0170*/  F2I.FTZ.U32.TRUNC.NTZ R5, R5 ;  /* 0x0000000500057305 */ /* 0x000e24000021f000 */
[----:B0-----:R-:W-:-:S04]  /*0180*/  IMAD.MOV R7, RZ, RZ, -R5 ;  /* 0x000000ffff077224 */ /* 0x001fc800078e0a05 */
[----:B------:R-:W-:-:S04]  /*0190*/  IMAD R7, R7, R2, RZ ;  /* 0x0000000207077224 */ /* 0x000fc800078e02ff */
[----:B------:R-:W-:-:S06]  /*01a0*/  IMAD.HI.U32 R4, R5, R7, R4 ;  /* 0x0000000705047227 */ /* 0x000fcc00078e0004 */
[----:B------:R-:W-:-:S04]  /*01b0*/  IMAD.HI.U32 R9, R4, UR10, RZ ;  /* 0x0000000a04097c27 */ /* 0x000fc8000f8e00ff */
[----:B------:R-:W-:-:S04]  /*01c0*/  IMAD.MOV R7, RZ, RZ, -R9 ;  /* 0x000000ffff077224 */ /* 0x000fc800078e0a09 */
[----:B------:R-:W-:-:S05]  /*01d0*/  IMAD R7, R2, R7, UR10 ;  /* 0x0000000a02077e24 */ /* 0x000fca000f8e0207 */
[----:B------:R-:W-:-:S13]  /*01e0*/  ISETP.GE.U32.AND P0, PT, R7, R2, PT ;  /* 0x000000020700720c */ /* 0x000fda0003f06070 */
[----:B------:R-:W-:Y:S01]  /*01f0*/  @P0 IADD3 R7, PT, PT, R7, -R2, RZ ;  /* 0x8000000207070210 */ /* 0x000fe20007ffe0ff */
[----:B------:R-:W-:-:S03]  /*0200*/  @P0 VIADD R9, R9, 0x1 ;  /* 0x0000000109090836 */ /* 0x000fc60000000000 */
[----:B------:R-:W-:-:S13]  /*0210*/  ISETP.GE.U32.AND P1, PT, R7, R2, PT ;  /* 0x000000020700720c */ /* 0x000fda0003f26070 */
[----:B------:R-:W-:Y:S01]  /*0220*/  @P1 VIADD R9, R9, 0x1 ;  /* 0x0000000109091836 */ /* 0x000fe20000000000 */
[----:B--2---:R-:W-:Y:S06]  /*0230*/  BRA.U !UP0, `(.L_x_0) ;  /* 0x0000001508c07547 */ /* 0x004fec000b800000 */
[----:B------:R-:W-:Y:S01]  /*0240*/  USHF.R.U32.HI UR4, URZ, 0x1, UR10 ;  /* 0x00000001ff047899 */ /* 0x000fe2000801160a */
[----:B------:R-:W-:Y:S01]  /*0250*/  ISETP.NE.U32.AND P0, PT, R2, RZ, PT ;  /* 0x000000ff0200720c */ /* 0x000fe20003f05070 */
[----:B------:R-:W-:Y:S01]  /*0260*/  IMAD R7, R3, UR10, RZ ;  /* 0x0000000a03077c24 */ /* 0x000fe2000f8e02ff */
[----:B------:R-:W-:Y:S01]  /*0270*/  LOP3.LUT R6, RZ, R2, RZ, 0x33, !PT ;  /* 0x00000002ff067212 */ /* 0x000fe200078e33ff */
[----:B------:R-:W-:Y:S01]  /*0280*/  UIADD3 UR5, UPT, UPT, UR4, -0x1, URZ ;  /* 0xffffffff04057890 */ /* 0x000fe2000fffe0ff */
[----:B------:R-:W-:Y:S01]  /*0290*/  MOV R20, RZ ;  /* 0x000000ff00147202 */ /* 0x000fe20000000f00 */
[----:B------:R-:W-:Y:S01]  /*02a0*/  IMAD.MOV.U32 R8, RZ, RZ, RZ ;  /* 0x000000ffff087224 */ /* 0x000fe200078e00ff */
[----:B------:R-:W-:Y:S01]  /*02b0*/  SEL R5, R6, R9, !P0 ;  /* 0x0000000906057207 */ /* 0x000fe20004000000 */
[----:B------:R-:W-:Y:S01]  /*02c0*/  UISETP.GE.U32.AND UP1, UPT, UR5, 0x3, UPT ;  /* 0x000000030500788c */ /* 0x000fe2000bf26070 */
[----:B------:R-:W-:Y:S01]  /*02d0*/  IMAD R9, R0, UR4, RZ ;  /* 0x0000000400097c24 */ /* 0x000fe2000f8e02ff */
[----:B------:R-:W-:-:S02]  /*02e0*/  ULOP3.LUT UP0, UR6, UR4, 0x3, URZ, 0xc0, !UPT ;  /* 0x0000000304067892 */ /* 0x000fc4000f80c0ff */
[----:B------:R-:W-:-:S05]  /*02f0*/  IMAD R10, R0, R5, RZ ;  /* 0x00000005000a7224 */ /* 0x000fca00078e02ff */
[----:B------:R-:W-:Y:S05]  /*0300*/  BRA.U !UP1, `(.L_x_1) ;  /* 0x0000000d09247547 */ /* 0x000fea000b800000 */
[----:B------:R-:W0:Y:S01]  /*0310*/  LDC.64 R12, c[0x0][0x390] ;  /* 0x0000e400ff0c7b82 */ /* 0x000e220000000a00 */
[----:B------:R-:W-:Y:S01]  /*0320*/  ULOP3.LUT UR4, UR4, 0x7ffffffc, URZ, 0xc0, !UPT ;  /* 0x7ffffffc04047892 */ /* 0x000fe2000f8ec0ff */
[----:B------:R-:W-:Y:S01]  /*0330*/  HFMA2 R11, -RZ, RZ, 0, 1.78813934326171875e-07 ;  /* 0x00000003ff0b7431 */ /* 0x000fe200000001ff */
[----:B------:R-:W-:Y:S01]  /*0340*/  IADD3 R5, PT, PT, R9, 0x3, RZ ;  /* 0x0000000309057810 */ /* 0x000fe20007ffe0ff */
[----:B------:R-:W-:Y:S01]  /*0350*/  IMAD.MOV.U32 R20, RZ, RZ, RZ ;  /* 0x000000ffff147224 */ /* 0x000fe200078e00ff */
[----:B------:R-:W1:Y:S01]  /*0360*/  LDCU.64 UR12, c[0x0][0x388] ;  /* 0x00007100ff0c77ac */ /* 0x000e620008000a00 */
[----:B------:R-:W-:Y:S01]  /*0370*/  IMAD.MOV.U32 R23, RZ, RZ, R7 ;  /* 0x000000ffff177224 */ /* 0x000fe200078e0007 */
[----:B------:R-:W-:Y:S01]  /*0380*/  MOV R8, UR4 ;  /* 0x0000000400087c02 */ /* 0x000fe20008000f00 */
[----:B------:R-:W2:Y:S01]  /*0390*/  LDC.64 R14, c[0x0][0x380] ;  /* 0x0000e000ff0e7b82 */ /* 0x000ea20000000a00 */
[----:B------:R-:W-:-:S12]  /*03a0*/  UIADD3 UR5, UPT, UPT, -UR4, URZ, URZ ;  /* 0x000000ff04057290 */ /* 0x000fd8000fffe1ff */
.L_x_2:
[----:B------:R-:W-:Y:S01]  /*03b0*/  VIADD R16, R5, 0xfffffffd ;  /* 0xfffffffd05107836 */ /* 0x000fe20000000000 */
[----:B------:R-:W-:-:S04]  /*03c0*/  IADD3 R19, PT, PT, R11, -0x3, RZ ;  /* 0xfffffffd0b137810 */ /* 0x000fc80007ffe0ff */
[----:B-1----:R-:W-:Y:S01]  /*03d0*/  IADD3 R16, P1, PT, R16, UR12, RZ ;  /* 0x0000000c10107c10 */ /* 0x002fe2000ff3e0ff */
[----:B------:R-:W-:-:S04]  /*03e0*/  IMAD.HI.U32 R21, R4, R19, RZ ;  /* 0x0000001304157227 */ /* 0x000fc800078e00ff */
[----:B------:R-:W-:Y:S01]  /*03f0*/  IMAD.X R17, RZ, RZ, UR13, P1 ;  /* 0x0000000dff117e24 */ /* 0x000fe200088e06ff */
[----:B------:R-:W-:-:S04]  /*0400*/  IADD3 R18, PT, PT, -R21, RZ, RZ ;  /* 0x000000ff15127210 */ /* 0x000fc80007ffe1ff */
[----:B------:R1:W3:Y:S01]  /*0410*/  LDG.E.U8.CONSTANT R26, desc[UR8][R16.64] ;  /* 0x00000008101a7981 */ /* 0x0002e2000c1e9100 */
[----:B------:R-:W-:Y:S02]  /*0420*/  IMAD R19, R2, R18, R19 ;  /* 0x0000001202137224 */ /* 0x000fe400078e0213 */
[----:B------:R-:W-:-:S03]  /*0430*/  VIADD R25, R11, 0xfffffffe ;  /* 0xfffffffe0b197836 */ /* 0x000fc60000000000 */
[----:B------:R-:W-:-:S13]  /*0440*/  ISETP.GE.U32.AND P1, PT, R19, R2, PT ;  /* 0x000000021300720c */ /* 0x000fda0003f26070 */
[----:B------:R-:W-:Y:S01]  /*0450*/  @P1 IMAD.IADD R19, R19, 0x1, -R2 ;  /* 0x0000000113131824 */ /* 0x000fe200078e0a02 */
[----:B------:R-:W-:-:S04]  /*0460*/  @P1 IADD3 R21, PT, PT, R21, 0x1, RZ ;  /* 0x0000000115151810 */ /* 0x000fc80007ffe0ff */
[----:B------:R-:W-:-:S13]  /*0470*/  ISETP.GE.U32.AND P2, PT, R19, R2, PT ;  /* 0x000000021300720c */ /* 0x000fda0003f46070 */
[----:B------:R-:W-:-:S05]  /*0480*/  @P2 VIADD R21, R21, 0x1 ;  /* 0x0000000115152836 */ /* 0x000fca0000000000 */
[----:B------:R-:W-:-:S04]  /*0490*/  SEL R21, R6, R21, !P0 ;  /* 0x0000001506157207 */ /* 0x000fc80004000000 */
[----:B------:R-:W-:Y:S01]  /*04a0*/  IADD3 R19, PT, PT, R10, R21, RZ ;  /* 0x000000150a137210 */ /* 0x000fe20007ffe0ff */
[----:B-1----:R-:W-:-:S04]  /*04b0*/  IMAD.HI.U32 R17, R4, R25, RZ ;  /* 0x0000001904117227 */ /* 0x002fc800078e00ff */
[----:B0-----:R-:W-:Y:S01]  /*04c0*/  IMAD.WIDE.U32 R18, R19, 0x4, R12 ;  /* 0x0000000413127825 */ /* 0x001fe200078e000c */
[----:B------:R-:W-:-:S04]  /*04d0*/  IADD3 R16, PT, PT, -R17, RZ, RZ ;  /* 0x000000ff11107210 */ /* 0x000fc80007ffe1ff */
[----:B------:R0:W4:Y:S01]  /*04e0*/  LDG.E.CONSTANT R21, desc[UR8][R18.64] ;  /* 0x0000000812157981 */ /* 0x000122000c1e9900 */
[----:B------:R-:W-:-:S05]  /*04f0*/  IMAD R25, R2, R16, R25 ;  /* 0x0000001002197224 */ /* 0x000fca00078e0219 */
[----:B------:R-:W-:-:S13]  /*0500*/  ISETP.GE.U32.AND P1, PT, R25, R2, PT ;  /* 0x000000021900720c */ /* 0x000fda0003f26070 */
[----:B------:R-:W-:Y:S01]  /*0510*/  @P1 IMAD.IADD R25, R25, 0x1, -R2 ;  /* 0x0000000119191824 */ /* 0x000fe200078e0a02 */
[----:B------:R-:W-:-:S04]  /*0520*/  @P1 IADD3 R17, PT, PT, R17, 0x1, RZ ;  /* 0x0000000111111810 */ /* 0x000fc80007ffe0ff */
[----:B------:R-:W-:-:S13]  /*0530*/  ISETP.GE.U32.AND P2, PT, R25, R2, PT ;  /* 0x000000021900720c */ /* 0x000fda0003f46070 */
[----:B------:R-:W-:-:S05]  /*0540*/  @P2 VIADD R17, R17, 0x1 ;  /* 0x0000000111112836 */ /* 0x000fca0000000000 */
[----:B------:R-:W-:-:S04]  /*0550*/  SEL R17, R6, R17, !P0 ;  /* 0x0000001106117207 */ /* 0x000fc80004000000 */
[----:B------:R-:W-:Y:S01]  /*0560*/  IADD3 R17, PT, PT, R10, R17, RZ ;  /* 0x000000110a117210 */ /* 0x000fe20007ffe0ff */
[----:B0-----:R-:W-:-:S04]  /*0570*/  VIADD R19, R23, 0x1 ;  /* 0x0000000117137836 */ /* 0x001fc80000000000 */
[----:B------:R-:W-:-:S05]  /*0580*/  IMAD.WIDE.U32 R16, R17, 0x4, R12 ;  /* 0x0000000411107825 */ /* 0x000fca00078e000c */
[----:B------:R0:W5:Y:S01]  /*0590*/  LDG.E.CONSTANT R27, desc[UR8][R16.64] ;  /* 0x00000008101b7981 */ /* 0x000162000c1e9900 */
[----:B--2---:R-:W-:-:S06]  /*05a0*/  IMAD.WIDE.U32 R18, R19, 0x4, R14 ;  /* 0x0000000413127825 */ /* 0x004fcc00078e000e */
[----:B------:R1:W2:Y:S01]  /*05b0*/  LDG.E.CONSTANT R18, desc[UR8][R18.64] ;  /* 0x0000000812127981 */ /* 0x0002a2000c1e9900 */
[----:B------:R-:W-:Y:S02]  /*05c0*/  VIADD R25, R11, 0xffffffff ;  /* 0xffffffff0b197836 */ /* 0x000fe40000000000 */
[----:B------:R-:W-:-:S04]  /*05d0*/  IMAD.HI.U32 R29, R4, R11, RZ ;  /* 0x0000000b041d7227 */ /* 0x000fc800078e00ff */
[----:B0-----:R-:W-:Y:S02]  /*05e0*/  IMAD.MOV R17, RZ, RZ, -R29 ;  /* 0x000000ffff117224 */ /* 0x001fe400078e0a1d */
[----:B-1----:R-:W-:-:S04]  /*05f0*/  IMAD.HI.U32 R19, R4, R25, RZ ;  /* 0x0000001904137227 */ /* 0x002fc800078e00ff */
[----:B------:R-:W-:Y:S01]  /*0600*/  IMAD R17, R2, R17, R11 ;  /* 0x0000001102117224 */ /* 0x000fe200078e020b */
[----:B------:R-:W-:-:S04]  /*0610*/  IADD3 R24, PT, PT, -R19, RZ, RZ ;  /* 0x000000ff13187210 */ /* 0x000fc80007ffe1ff */
[----:B------:R-:W-:Y:S01]  /*0620*/  ISETP.GE.U32.AND P3, PT, R17, R2, PT ;  /* 0x000000021100720c */ /* 0x000fe20003f66070 */
[----:B------:R-:W-:-:S05]  /*0630*/  IMAD R25, R2, R24, R25 ;  /* 0x0000001802197224 */ /* 0x000fca00078e0219 */
[----:B------:R-:W-:Y:S02]  /*0640*/  ISETP.GE.U32.AND P1, PT, R25, R2, PT ;  /* 0x000000021900720c */ /* 0x000fe40003f26070 */
[----:B------:R-:W-:-:S05]  /*0650*/  IADD3 R16, PT, PT, R5, -0x2, RZ ;  /* 0xfffffffe05107810 */ /* 0x000fca0007ffe0ff */
[----:B------:R-:W-:Y:S01]  /*0660*/  @P3 IMAD.IADD R17, R17, 0x1, -R2 ;  /* 0x0000000111113824 */ /* 0x000fe200078e0a02 */
[----:B------:R-:W-:-:S04]  /*0670*/  IADD3 R16, P5, PT, R16, UR12, RZ ;  /* 0x0000000c10107c10 */ /* 0x000fc8000ffbe0ff */
[-C--:B------:R-:W-:Y:S02]  /*0680*/  ISETP.GE.U32.AND P4, PT, R17, R2.reuse, PT ;  /* 0x000000021100720c */ /* 0x080fe40003f86070 */
[-C--:B------:R-:W-:Y:S02]  /*0690*/  @P1 IADD3 R25, PT, PT, R25, -R2.reuse, RZ ;  /* 0x8000000219191210 */ /* 0x080fe40007ffe0ff */
[----:B------:R-:W-:Y:S02]  /*06a0*/  IADD3.X R17, PT, PT, RZ, UR13, RZ, P5, !PT ;  /* 0x0000000dff117c10 */ /* 0x000fe4000affe4ff */
[----:B------:R-:W-:Y:S01]  /*06b0*/  ISETP.GE.U32.AND P2, PT, R25, R2, PT ;  /* 0x000000021900720c */ /* 0x000fe20003f46070 */
[----:B------:R-:W-:-:S04]  /*06c0*/  IMAD.WIDE.U32 R24, R23, 0x4, R14 ;  /* 0x0000000417187825 */ /* 0x000fc800078e000e */
[----:B------:R-:W-:-:S05]  /*06d0*/  @P3 VIADD R29, R29, 0x1 ;  /* 0x000000011d1d3836 */ /* 0x000fca0000000000 */
[----:B------:R-:W-:-:S04]  /*06e0*/  @P4 IADD3 R29, PT, PT, R29, 0x1, RZ ;  /* 0x000000011d1d4810 */ /* 0x000fc80007ffe0ff */
[----:B------:R-:W-:Y:S01]  /*06f0*/  SEL R29, R6, R29, !P0 ;  /* 0x0000001d061d7207 */ /* 0x000fe20004000000 */
[----:B------:R-:W-:-:S05]  /*0700*/  @P1 VIADD R19, R19, 0x1 ;  /* 0x0000000113131836 */ /* 0x000fca0000000000 */
[----:B------:R-:W-:Y:S02]  /*0710*/  @P2 IADD3 R19, PT, PT, R19, 0x1, RZ ;  /* 0x0000000113132810 */ /* 0x000fe40007ffe0ff */
[----:B---3--:R-:W-:-:S04]  /*0720*/  SHF.L.U32 R22, R26, 0x2, RZ ;  /* 0x000000021a167819 */ /* 0x008fc800000006ff */
[----:B------:R-:W-:-:S06]  /*0730*/  LOP3.LUT R22, R22, 0x3c, RZ, 0xc0, !PT ;  /* 0x0000003c16167812 */ /* 0x000fcc00078ec0ff */
[----:B------:R-:W4:Y:S01]  /*0740*/  LDC R22, c[0x3][R22] ;  /* 0x00c0000016167b82 */ /* 0x000f220000000800 */
[----:B------:R-:W-:-:S05]  /*0750*/  SHF.R.U32.HI R26, RZ, 0x4, R26 ;  /* 0x00000004ff1a7819 */ /* 0x000fca000001161a */
[----:B------:R-:W-:-:S04]  /*0760*/  IMAD.SHL.U32 R28, R26, 0x4, RZ ;  /* 0x000000041a1c7824 */ /* 0x000fc800078e00ff */
[----:B------:R0:W5:Y:S02]  /*0770*/  LDC R26, c[0x3][R28] ;  /* 0x00c000001c1a7b82 */ /* 0x0001640000000800 */
[----:B0-----:R0:W3:Y:S01]  /*0780*/  LDG.E.U8.CONSTANT R28, desc[UR8][R16.64] ;  /* 0x00000008101c7981 */ /* 0x0010e2000c1e9100 */
[----:B----4-:R-:W-:-:S03]  /*0790*/  FMUL R21, R22, R21 ;  /* 0x0000001516157220 */ /* 0x010fc60000400000 */
[----:B------:R1:W4:Y:S01]  /*07a0*/  LDG.E.CONSTANT R22, desc[UR8][R24.64] ;  /* 0x0000000818167981 */ /* 0x000322000c1e9900 */
[----:B0-----:R-:W-:Y:S02]  /*07b0*/  VIADD R17, R23, 0x3 ;  /* 0x0000000317117836 */ /* 0x001fe40000000000 */
[----:B-1----:R-:W-:-:S04]  /*07c0*/  IMAD.IADD R25, R10, 0x1, R29 ;  /* 0x000000010a197824 */ /* 0x002fc800078e021d */
[----:B------:R-:W-:Y:S01]  /*07d0*/  IMAD.WIDE.U32 R24, R25, 0x4, R12 ;  /* 0x0000000419187825 */ /* 0x000fe200078e000c */
[----:B------:R-:W-:-:S03]  /*07e0*/  SEL R29, R6, R19, !P0 ;  /* 0x00000013061d7207 */ /* 0x000fc60004000000 */
[----:B------:R-:W-:Y:S02]  /*07f0*/  IMAD.WIDE.U32 R16, R17, 0x4, R14 ;  /* 0x0000000411107825 */ /* 0x000fe400078e000e */
[----:B------:R-:W3:Y:S04]  /*0800*/  LDG.E.CONSTANT R24, desc[UR8][R24.64] ;  /* 0x0000000818187981 */ /* 0x000ee8000c1e9900 */
[----:B------:R0:W3:Y:S02]  /*0810*/  LDG.E.CONSTANT R16, desc[UR8][R16.64] ;  /* 0x0000000810107981 */ /* 0x0000e4000c1e9900 */
[----:B0-----:R-:W-:Y:S01]  /*0820*/  IADD3 R17, PT, PT, R23, 0x2, RZ ;  /* 0x0000000217117810 */ /* 0x001fe20007ffe0ff */
[----:B-----5:R-:W-:Y:S01]  /*0830*/  FMUL R19, R26, R27 ;  /* 0x0000001b1a137220 */ /* 0x020fe20000400000 */
[----:B------:R-:W-:-:S05]  /*0840*/  IADD3 R27, PT, PT, R10, R29, RZ ;  /* 0x0000001d0a1b7210 */ /* 0x000fca0007ffe0ff */
[----:B------:R-:W-:-:S04]  /*0850*/  IMAD.WIDE.U32 R26, R27, 0x4, R12 ;  /* 0x000000041b1a7825 */ /* 0x000fc800078e000c */
[----:B--2---:R-:W-:Y:S01]  /*0860*/  FMUL R29, R19, R18 ;  /* 0x00000012131d7220 */ /* 0x004fe20000400000 */
[----:B------:R-:W-:Y:S01]  /*0870*/  IMAD.WIDE.U32 R18, R17, 0x4, R14 ;  /* 0x0000000411127825 */ /* 0x000fe200078e000e */
[----:B------:R-:W2:Y:S05]  /*0880*/  LDG.E.CONSTANT R26, desc[UR8][R26.64] ;  /* 0x000000081a1a7981 */ /* 0x000eaa000c1e9900 */
[----:B------:R0:W5:Y:S01]  /*0890*/  LDG.E.CONSTANT R18, desc[UR8][R18.64] ;  /* 0x0000000812127981 */ /* 0x000162000c1e9900 */
[C---:B------:R-:W-:Y:S01]  /*08a0*/  IADD3 R17, PT, PT, R11.reuse, 0x1, RZ ;  /* 0x000000010b117810 */ /* 0x040fe20007ffe0ff */
[----:B0-----:R-:W-:Y:S02]  /*08b0*/  VIADD R19, R11, 0x2 ;  /* 0x000000020b137836 */ /* 0x001fe40000000000 */
[----:B----4-:R-:W-:Y:S01]  /*08c0*/  FFMA R21, R21, R22, R29 ;  /* 0x0000001615157223 */ /* 0x010fe2000000001d */
[----:B---3--:R-:W-:Y:S01]  /*08d0*/  IMAD.SHL.U32 R22, R28, 0x4, RZ ;  /* 0x000000041c167824 */ /* 0x008fe200078e00ff */
[----:B------:R-:W-:-:S04]  /*08e0*/  SHF.R.U32.HI R28, RZ, 0x4, R28 ;  /* 0x00000004ff1c7819 */ /* 0x000fc8000001161c */
[----:B------:R-:W-:-:S04]  /*08f0*/  SHF.L.U32 R28, R28, 0x2, RZ ;  /* 0x000000021c1c7819 */ /* 0x000fc800000006ff */
[----:B------:R-:W0:Y:S01]  /*0900*/  LDC R27, c[0x3][R28] ;  /* 0x00c000001c1b7b82 */ /* 0x000e220000000800 */
[----:B------:R-:W-:-:S07]  /*0910*/  LOP3.LUT R22, R22, 0x3c, RZ, 0xc0, !PT ;  /* 0x0000003c16167812 */ /* 0x000fce00078ec0ff */
[----:B------:R-:W2:Y:S01]  /*0920*/  LDC R25, c[0x3][R22] ;  /* 0x00c0000016197b82 */ /* 0x000ea20000000800 */
[----:B0-----:R-:W-:Y:S01]  /*0930*/  FMUL R29, R27, R24 ;  /* 0x000000181b1d7220 */ /* 0x001fe20000400000 */
[----:B------:R-:W-:-:S04]  /*0940*/  IMAD.HI.U32 R27, R4, R17, RZ ;  /* 0x00000011041b7227 */ /* 0x000fc800078e00ff */
[----:B------:R-:W-:Y:S01]  /*0950*/  FMUL R16, R29, R16 ;  /* 0x000000101d107220 */ /* 0x000fe20000400000 */
[----:B------:R-:W-:Y:S01]  /*0960*/  IADD3 R24, PT, PT, -R27, RZ, RZ ;  /* 0x000000ff1b187210 */ /* 0x000fe20007ffe1ff */
[----:B------:R-:W-:-:S04]  /*0970*/  IMAD.HI.U32 R29, R4, R19, RZ ;  /* 0x00000013041d7227 */ /* 0x000fc800078e00ff */
[----:B--2---:R-:W-:Y:S01]  /*0980*/  FMUL R25, R25, R26 ;  /* 0x0000001a19197220 */ /* 0x004fe20000400000 */
[C---:B------:R-:W-:Y:S01]  /*0990*/  IMAD R17, R2.reuse, R24, R17 ;  /* 0x0000001802117224 */ /* 0x040fe200078e0211 */
[----:B------:R-:W-:Y:S02]  /*09a0*/  IADD3 R24, PT, PT, -R29, RZ, RZ ;  /* 0x000000ff1d187210 */ /* 0x000fe40007ffe1ff */
[----:B-----5:R-:W-:Y:S02]  /*09b0*/  FFMA R22, R25, R18, R16 ;  /* 0x0000001219167223 */ /* 0x020fe40000000010 */
[----:B------:R-:W-:Y:S01]  /*09c0*/  ISETP.GE.U32.AND P5, PT, R17, R2, PT ;  /* 0x000000021100720c */ /* 0x000fe20003fa6070 */
[----:B------:R-:W-:Y:S02]  /*09d0*/  IMAD R25, R2, R24, R19 ;  /* 0x0000001802197224 */ /* 0x000fe400078e0213 */
[----:B------:R-:W-:-:S03]  /*09e0*/  VIADD R18, R5, 0xffffffff ;  /* 0xffffffff05127836 */ /* 0x000fc60000000000 */
[----:B------:R-:W-:Y:S02]  /*09f0*/  ISETP.GE.U32.AND P1, PT, R25, R2, PT ;  /* 0x000000021900720c */ /* 0x000fe40003f26070 */
[----:B------:R-:W-:-:S05]  /*0a00*/  IADD3 R18, P2, PT, R18, UR12, RZ ;  /* 0x0000000c12127c10 */ /* 0x000fca000ff5e0ff */
[-C--:B------:R-:W-:Y:S02]  /*0a10*/  @P5 IADD3 R17, PT, PT, R17, -R2.reuse, RZ ;  /* 0x8000000211115210 */ /* 0x080fe40007ffe0ff */
[----:B------:R-:W-:Y:S02]  /*0a20*/  IADD3.X R19, PT, PT, RZ, UR13, RZ, P2, !PT ;  /* 0x0000000dff137c10 */ /* 0x000fe400097fe4ff */
[-C--:B------:R-:W-:Y:S02]  /*0a30*/  ISETP.GE.U32.AND P2, PT, R17, R2.reuse, PT ;  /* 0x000000021100720c */ /* 0x080fe40003f46070 */
[-C--:B------:R-:W-:Y:S01]  /*0a40*/  @P1 IADD3 R25, PT, PT, R25, -R2.reuse, RZ ;  /* 0x8000000219191210 */ /* 0x080fe20007ffe0ff */
[----:B------:R-:W-:Y:S01]  /*0a50*/  VIADD R17, R23, 0x5 ;  /* 0x0000000517117836 */ /* 0x000fe20000000000 */
[----:B------:R-:W-:Y:S01]  /*0a60*/  @P5 IADD3 R27, PT, PT, R27, 0x1, RZ ;  /* 0x000000011b1b5810 */ /* 0x000fe20007ffe0ff */
[----:B------:R-:W2:Y:S01]  /*0a70*/  LDG.E.U8.CONSTANT R24, desc[UR8][R18.64] ;  /* 0x0000000812187981 */ /* 0x000ea2000c1e9100 */
[----:B------:R-:W-:-:S02]  /*0a80*/  ISETP.GE.U32.AND P3, PT, R25, R2, PT ;  /* 0x000000021900720c */ /* 0x000fc40003f66070 */
[----:B------:R-:W-:Y:S01]  /*0a90*/  IADD3 R28, PT, PT, R11, 0x3, RZ ;  /* 0x000000030b1c7810 */ /* 0x000fe20007ffe0ff */
[----:B------:R-:W-:-:S04]  /*0aa0*/  IMAD.WIDE.U32 R16, R17, 0x4, R14 ;  /* 0x0000000411107825 */ /* 0x000fc800078e000e */
[----:B------:R-:W-:Y:S01]  /*0ab0*/  @P2 VIADD R27, R27, 0x1 ;  /* 0x000000011b1b2836 */ /* 0x000fe20000000000 */
[----:B------:R0:W3:Y:S01]  /*0ac0*/  LDG.E.CONSTANT R26, desc[UR8][R16.64] ;  /* 0x00000008101a7981 */ /* 0x0000e2000c1e9900 */
[----:B------:R-:W-:Y:S01]  /*0ad0*/  IMAD.HI.U32 R25, R4, R28, RZ ;  /* 0x0000001c04197227 */ /* 0x000fe200078e00ff */
[----:B------:R-:W-:Y:S02]  /*0ae0*/  @P1 IADD3 R29, PT, PT, R29, 0x1, RZ ;  /* 0x000000011d1d1810 */ /* 0x000fe40007ffe0ff */
[----:B------:R-:W-:Y:S02]  /*0af0*/  SEL R27, R6, R27, !P0 ;  /* 0x0000001b061b7207 */ /* 0x000fe40004000000 */
[----:B------:R-:W-:Y:S01]  /*0b00*/  @P3 IADD3 R29, PT, PT, R29, 0x1, RZ ;  /* 0x000000011d1d3810 */ /* 0x000fe20007ffe0ff */
[----:B0-----:R-:W-:-:S03]  /*0b10*/  IMAD.MOV R17, RZ, RZ, -R25 ;  /* 0x000000ffff117224 */ /* 0x001fc600078e0a19 */
[----:B------:R-:W-:Y:S01]  /*0b20*/  SEL R29, R6, R29, !P0 ;  /* 0x0000001d061d7207 */ /* 0x000fe20004000000 */
[----:B------:R-:W-:Y:S02]  /*0b30*/  IMAD R28, R2, R17, R28 ;  /* 0x00000011021c7224 */ /* 0x000fe400078e021c */
[C---:B------:R-:W-:Y:S02]  /*0b40*/  IMAD.IADD R17, R10.reuse, 0x1, R27 ;  /* 0x000000010a117824 */ /* 0x040fe400078e021b */
[----:B------:R-:W-:Y:S01]  /*0b50*/  FADD R27, R21, R20 ;  /* 0x00000014151b7221 */ /* 0x000fe20000000000 */
[----:B------:R-:W-:Y:S02]  /*0b60*/  IADD3 R21, PT, PT, R11, 0x4, RZ ;  /* 0x000000040b157810 */ /* 0x000fe40007ffe0ff */
[----:B------:R-:W-:-:S03]  /*0b70*/  IADD3 R19, PT, PT, R10, R29, RZ ;  /* 0x0000001d0a137210 */ /* 0x000fc60007ffe0ff */
[----:B------:R-:W-:-:S04]  /*0b80*/  IMAD.HI.U32 R29, R4, R21, RZ ;  /* 0x00000015041d7227 */ /* 0x000fc800078e00ff */
[----:B------:R-:W-:-:S04]  /*0b90*/  IMAD.MOV R20, RZ, RZ, -R29 ;  /* 0x000000ffff147224 */ /* 0x000fc800078e0a1d */
[----:B------:R-:W-:-:S05]  /*0ba0*/  IMAD R21, R2, R20, R21 ;  /* 0x0000001402157224 */ /* 0x000fca00078e0215 */
[----:B------:R-:W-:Y:S02]  /*0bb0*/  ISETP.GE.U32.AND P1, PT, R21, R2, PT ;  /* 0x000000021500720c */ /* 0x000fe40003f26070 */
[----:B------:R-:W-:-:S11]  /*0bc0*/  IADD3 R20, P3, PT, R5, UR12, RZ ;  /* 0x0000000c05147c10 */ /* 0x000fd6000ff7e0ff */
[----:B------:R-:W-:-:S04]  /*0bd0*/  @P1 IADD3 R21, PT, PT, R21, -R2, RZ ;  /* 0x8000000215151210 */ /* 0x000fc80007ffe0ff */
[----:B------:R-:W-:Y:S02]  /*0be0*/  ISETP.GE.U32.AND P2, PT, R21, R2, PT ;  /* 0x000000021500720c */ /* 0x000fe40003f46070 */
[----:B------:R-:W-:-:S05]  /*0bf0*/  IADD3.X R21, PT, PT, RZ, UR13, RZ, P3, !PT ;  /* 0x0000000dff157c10 */ /* 0x000fca0009ffe4ff */
[----:B------:R-:W4:Y:S01]  /*0c00*/  LDG.E.U8.CONSTANT R20, desc[UR8][R20.64] ;  /* 0x0000000814147981 */ /* 0x000f22000c1e9100 */
[----:B------:R-:W-:Y:S01]  /*0c10*/  ISETP.GE.U32.AND P4, PT, R28, R2, PT ;  /* 0x000000021c00720c */ /* 0x000fe20003f86070 */
[----:B------:R-:W-:Y:S02]  /*0c20*/  @P1 VIADD R29, R29, 0x1 ;  /* 0x000000011d1d1836 */ /* 0x000fe40000000000 */
[----:B------:R-:W-:-:S03]  /*0c30*/  IMAD.WIDE.U32 R16, R17, 0x4, R12 ;  /* 0x0000000411107825 */ /* 0x000fc600078e000c */
[----:B------:R-:W-:-:S04]  /*0c40*/  @P2 IADD3 R29, PT, PT, R29, 0x1, RZ ;  /* 0x000000011d1d2810 */ /* 0x000fc80007ffe0ff */
[----:B------:R-:W-:-:S03]  /*0c50*/  SEL R29, R6, R29, !P0 ;  /* 0x0000001d061d7207 */ /* 0x000fc60004000000 */
[----:B------:R-:W-:-:S04]  /*0c60*/  @P4 IADD3 R28, PT, PT, R28, -R2, RZ ;  /* 0x800000021c1c4210 */ /* 0x000fc80007ffe0ff */
[----:B------:R-:W-:Y:S02]  /*0c70*/  ISETP.GE.U32.AND P5, PT, R28, R2, PT ;  /* 0x000000021c00720c */ /* 0x000fe40003fa6070 */
[----:B------:R0:W5:Y:S01]  /*0c80*/  LDG.E.CONSTANT R28, desc[UR8][R16.64] ;  /* 0x00000008101c7981 */ /* 0x000162000c1e9900 */
[----:B------:R-:W-:-:S06]  /*0c90*/  IMAD.WIDE.U32 R18, R19, 0x4, R12 ;  /* 0x0000000413127825 */ /* 0x000fcc00078e000c */
[----:B------:R-:W3:Y:S01]  /*0ca0*/  LDG.E.CONSTANT R18, desc[UR8][R18.64] ;  /* 0x0000000812127981 */ /* 0x000ee2000c1e9900 */
[----:B0-----:R-:W-:-:S05]  /*0cb0*/  IADD3 R17, PT, PT, R10, R29, RZ ;  /* 0x0000001d0a117210 */ /* 0x001fca0007ffe0ff */
[----:B------:R-:W-:-:S06]  /*0cc0*/  IMAD.WIDE.U32 R16, R17, 0x4, R12 ;  /* 0x0000000411107825 */ /* 0x000fcc00078e000c */
[----:B------:R0:W3:Y:S01]  /*0cd0*/  LDG.E.CONSTANT R16, desc[UR8][R16.64] ;  /* 0x0000000810107981 */ /* 0x0000e2000c1e9900 */
[----:B------:R-:W-:Y:S02]  /*0ce0*/  @P4 VIADD R25, R25, 0x1 ;  /* 0x0000000119194836 */ /* 0x000fe40000000000 */
[----:B------:R-:W-:-:S03]  /*0cf0*/  FADD R22, R27, R22 ;  /* 0x000000161b167221 */ /* 0x000fc60000000000 */
[----:B------:R-:W-:-:S04]  /*0d00*/  @P5 IADD3 R25, PT, PT, R25, 0x1, RZ ;  /* 0x0000000119195810 */ /* 0x000fc80007ffe0ff */
[----:B------:R-:W-:Y:S02]  /*0d10*/  SEL R27, R6, R25, !P0 ;  /* 0x00000019061b7207 */ /* 0x000fe40004000000 */
[C---:B0-----:R-:W-:Y:S01]  /*0d20*/  IADD3 R17, PT, PT, R23.reuse, 0x4, RZ ;  /* 0x0000000417117810 */ /* 0x041fe20007ffe0ff */
[----:B------:R-:W-:Y:S01]  /*0d30*/  VIADD R25, R23, 0x7 ;  /* 0x0000000717197836 */ /* 0x000fe20000000000 */
[----:B------:R-:W-:Y:S02]  /*0d40*/  IADD3 R27, PT, PT, R10, R27, RZ ;  /* 0x0000001b0a1b7210 */ /* 0x000fe40007ffe0ff */
[----:B--2---:R-:W-:Y:S01]  /*0d50*/  SHF.R.U32.HI R19, RZ, 0x4, R24 ;  /* 0x00000004ff137819 */ /* 0x004fe20000011618 */
[----:B------:R-:W-:-:S03]  /*0d60*/  IMAD.SHL.U32 R24, R24, 0x4, RZ ;  /* 0x0000000418187824 */ /* 0x000fc600078e00ff */
[----:B------:R-:W-:Y:S02]  /*0d70*/  SHF.L.U32 R19, R19, 0x2, RZ ;  /* 0x0000000213137819 */ /* 0x000fe400000006ff */
[----:B------:R-:W-:Y:S02]  /*0d80*/  LOP3.LUT R24, R24, 0x3c, RZ, 0xc0, !PT ;  /* 0x0000003c18187812 */ /* 0x000fe400078ec0ff */
[----:B------:R0:W3:Y:S08]  /*0d90*/  LDC R21, c[0x3][R19] ;  /* 0x00c0000013157b82 */ /* 0x0000f00000000800 */
[----:B0-----:R4:W5:Y:S02]  /*0da0*/  LDC R19, c[0x3][R24] ;  /* 0x00c0000018137b82 */ /* 0x0019640000000800 */
[----:B----4-:R-:W-:-:S04]  /*0db0*/  SHF.R.U32.HI R24, RZ, 0x4, R20 ;  /* 0x00000004ff187819 */ /* 0x010fc80000011614 */
[----:B------:R-:W-:-:S06]  /*0dc0*/  SHF.L.U32 R29, R24, 0x2, RZ ;  /* 0x00000002181d7819 */ /* 0x000fcc00000006ff */
[----:B------:R-:W0:Y:S01]  /*0dd0*/  LDC R29, c[0x3][R29] ;  /* 0x00c000001d1d7b82 */ /* 0x000e220000000800 */
[----:B-----5:R-:W-:Y:S01]  /*0de0*/  FMUL R28, R19, R28 ;  /* 0x0000001c131c7220 */ /* 0x020fe20000400000 */
[----:B---3--:R-:W-:Y:S01]  /*0df0*/  FMUL R21, R21, R18 ;  /* 0x0000001215157220 */ /* 0x008fe20000400000 */
[----:B------:R-:W-:-:S04]  /*0e00*/  IMAD.WIDE.U32 R18, R17, 0x4, R14 ;  /* 0x0000000411127825 */ /* 0x000fc800078e000e */
[----:B------:R-:W-:Y:S01]  /*0e10*/  FMUL R21, R21, R26 ;  /* 0x0000001a15157220 */ /* 0x000fe20000400000 */
[----:B------:R-:W-:Y:S01]  /*0e20*/  IMAD.WIDE.U32 R26, R27, 0x4, R12 ;  /* 0x000000041b1a7825 */ /* 0x000fe200078e000c */
[----:B------:R-:W2:Y:S05]  /*0e30*/  LDG.E.CONSTANT R18, desc[UR8][R18.64] ;  /* 0x0000000812127981 */ /* 0x000eaa000c1e9900 */
[----:B------:R-:W3:Y:S01]  /*0e40*/  LDG.E.CONSTANT R26, desc[UR8][R26.64] ;  /* 0x000000081a1a7981 */ /* 0x000ee2000c1e9900 */
[----:B0-----:R-:W-:Y:S01]  /*0e50*/  FMUL R29, R29, R16 ;  /* 0x000000101d1d7220 */ /* 0x001fe20000400000 */
[----:B------:R-:W-:Y:S01]  /*0e60*/  IMAD.WIDE.U32 R16, R25, 0x4, R14 ;  /* 0x0000000419107825 */ /* 0x000fe200078e000e */
[----:B------:R-:W-:-:S05]  /*0e70*/  IADD3 R25, PT, PT, R23, 0x6, RZ ;  /* 0x0000000617197810 */ /* 0x000fca0007ffe0ff */
[----:B------:R-:W-:Y:S01]  /*0e80*/  IMAD.WIDE.U32 R24, R25, 0x4, R14 ;  /* 0x0000000419187825 */ /* 0x000fe200078e000e */
[----:B------:R0:W4:Y:S05]  /*0e90*/  LDG.E.CONSTANT R16, desc[UR8][R16.64] ;  /* 0x0000000810107981 */ /* 0x00012a000c1e9900 */
[----:B------:R-:W5:Y:S01]  /*0ea0*/  LDG.E.CONSTANT R24, desc[UR8][R24.64] ;  /* 0x0000000818187981 */ /* 0x000f62000c1e9900 */
[----:B------:R-:W-:-:S05]  /*0eb0*/  IMAD.SHL.U32 R20, R20, 0x4, RZ ;  /* 0x0000000414147824 */ /* 0x000fca00078e00ff */
[----:B0-----:R-:W-:-:S04]  /*0ec0*/  LOP3.LUT R17, R20, 0x3c, RZ, 0xc0, !PT ;  /* 0x0000003c14117812 */ /* 0x001fc800078ec0ff */
[----:B------:R-:W3:Y:S01]  /*0ed0*/  LDC R20, c[0x3][R17] ;  /* 0x00c0000011147b82 */ /* 0x000ee20000000800 */
[----:B------:R-:W-:-:S04]  /*0ee0*/  UIADD3 UR5, UPT, UPT, UR5, 0x4, URZ ;  /* 0x0000000405057890 */ /* 0x000fc8000fffe0ff */
[----:B------:R-:W-:Y:S01]  /*0ef0*/  UISETP.NE.AND UP1, UPT, UR5, URZ, UPT ;  /* 0x000000ff0500728c */ /* 0x000fe2000bf25270 */
[----:B------:R-:W-:Y:S01]  /*0f00*/  IADD3 R23, PT, PT, R23, 0x8, RZ ;  /* 0x0000000817177810 */ /* 0x000fe20007ffe0ff */
[----:B------:R-:W-:Y:S01]  /*0f10*/  VIADD R11, R11, 0x8 ;  /* 0x000000080b0b7836 */ /* 0x000fe20000000000 */
[----:B------:R-:W-:Y:S01]  /*0f20*/  IADD3 R5, PT, PT, R5, 0x4, RZ ;  /* 0x0000000405057810 */ /* 0x000fe20007ffe0ff */
[----:B--2---:R-:W-:Y:S01]  /*0f30*/  FFMA R21, R28, R18, R21 ;  /* 0x000000121c157223 */ /* 0x004fe20000000015 */
[----:B---3--:R-:W-:-:S03]  /*0f40*/  FMUL R20, R20, R26 ;  /* 0x0000001a14147220 */ /* 0x008fc60000400000 */
[----:B------:R-:W-:Y:S01]  /*0f50*/  FADD R21, R22, R21 ;  /* 0x0000001516157221 */ /* 0x000fe20000000000 */
[----:B----4-:R-:W-:-:S04]  /*0f60*/  FMUL R29, R29, R16 ;  /* 0x000000101d1d7220 */ /* 0x010fc80000400000 */
[----:B-----5:R-:W-:-:S04]  /*0f70*/  FFMA R20, R20, R24, R29 ;  /* 0x0000001814147223 */ /* 0x020fc8000000001d */
[----:B------:R-:W-:Y:S01]  /*0f80*/  FADD R20, R21, R20 ;  /* 0x0000001415147221 */ /* 0x000fe20000000000 */
[----:B------:R-:W-:Y:S06]  /*0f90*/  BRA.U UP1, `(.L_x_2) ;  /* 0xfffffff501047547 */ /* 0x000fec000b83ffff */
.L_x_1:
[----:B------:R-:W-:Y:S05]  /*0fa0*/  BRA.U !UP0, `(.L_x_0) ;  /* 0x0000000908647547 */ /* 0x000fea000b800000 */
[----:B------:R-:W-:Y:S02]  /*0fb0*/  UISETP.NE.AND UP0, UPT, UR6, 0x1, UPT ;  /* 0x000000010600788c */ /* 0x000fe4000bf05270 */
[----:B------:R-:W-:-:S07]  /*0fc0*/  ULOP3.LUT UP1, URZ, UR10, 0x2, URZ, 0xc0, !UPT ;  /* 0x000000020aff7892 */ /* 0x000fce000f82c0ff */
[----:B------:R-:W-:Y:S05]  /*0fd0*/  BRA.U !UP0, `(.L_x_3) ;  /* 0x00000005088c7547 */ /* 0x000fea000b800000 */
[----:B------:R-:W-:Y:S01]  /*0fe0*/  SHF.L.U32 R5, R8, 0x1, RZ ;  /* 0x0000000108057819 */ /* 0x000fe200000006ff */
[----:B------:R-:W0:Y:S01]  /*0ff0*/  LDCU.64 UR4, c[0x0][0x388] ;  /* 0x00007100ff0477ac */ /* 0x000e220008000a00 */
[----:B------:R-:W-:Y:S01]  /*1000*/  IADD3 R26, PT, PT, R9, R8, RZ ;  /* 0x00000008091a7210 */ /* 0x000fe20007ffe0ff */
[----:B------:R-:W1:Y:S01]  /*1010*/  LDC.64 R12, c[0x0][0x380] ;  /* 0x0000e000ff0c7b82 */ /* 0x000e620000000a00 */
[----:B------:R-:W-:Y:S01]  /*1020*/  IADD3 R11, PT, PT, R5, 0x1, RZ ;  /* 0x00000001050b7810 */ /* 0x000fe20007ffe0ff */
[----:B------:R-:W-:-:S03]  /*1030*/  IMAD.HI.U32 R25, R4, R5, RZ ;  /* 0x0000000504197227 */ /* 0x000fc600078e00ff */
[-C--:B------:R-:W-:Y:S01]  /*1040*/  IADD3 R8, PT, PT, -R8, R11.reuse, RZ ;  /* 0x0000000b08087210 */ /* 0x080fe20007ffe1ff */
[----:B------:R-:W-:Y:S02]  /*1050*/  IMAD.MOV R15, RZ, RZ, -R25 ;  /* 0x000000ffff0f7224 */ /* 0x000fe400078e0a19 */
[----:B------:R-:W-:Y:S01]  /*1060*/  IMAD.HI.U32 R27, R4, R11, RZ ;  /* 0x0000000b041b7227 */ /* 0x000fe200078e00ff */
[----:B------:R-:W2:Y:S03]  /*1070*/  LDC.64 R18, c[0x0][0x390] ;  /* 0x0000e400ff127b82 */ /* 0x000ea60000000a00 */
[----:B------:R-:W-:Y:S01]  /*1080*/  IMAD R15, R2, R15, R5 ;  /* 0x0000000f020f7224 */ /* 0x000fe200078e0205 */
[----:B------:R-:W-:Y:S02]  /*1090*/  IADD3 R17, PT, PT, -R27, RZ, RZ ;  /* 0x000000ff1b117210 */ /* 0x000fe40007ffe1ff */
[----:B0-----:R-:W-:-:S02]  /*10a0*/  IADD3 R28, P2, PT, R26, UR4, RZ ;  /* 0x000000041a1c7c10 */ /* 0x001fc4000ff5e0ff */
[----:B------:R-:W-:Y:S01]  /*10b0*/  ISETP.GE.U32.AND P1, PT, R15, R2, PT ;  /* 0x000000020f00720c */ /* 0x000fe20003f26070 */
[----:B------:R-:W-:Y:S01]  /*10c0*/  IMAD R17, R2, R17, R11 ;  /* 0x0000001102117224 */ /* 0x000fe200078e020b */
[----:B------:R-:W-:-:S04]  /*10d0*/  IADD3.X R29, PT, PT, RZ, UR5, RZ, P2, !PT ;  /* 0x00000005ff1d7c10 */ /* 0x000fc800097fe4ff */
[----:B------:R-:W-:Y:S01]  /*10e0*/  ISETP.GE.U32.AND P3, PT, R17, R2, PT ;  /* 0x000000021100720c */ /* 0x000fe20003f66070 */
[----:B------:R0:W3:Y:S06]  /*10f0*/  LDG.E.U8.CONSTANT R11, desc[UR8][R28.64] ;  /* 0x000000081c0b7981 */ /* 0x0000ec000c1e9100 */
[----:B------:R-:W-:-:S05]  /*1100*/  @P1 IMAD.IADD R15, R15, 0x1, -R2 ;  /* 0x000000010f0f1824 */ /* 0x000fca00078e0a02 */
[-C--:B------:R-:W-:Y:S01]  /*1110*/  ISETP.GE.U32.AND P2, PT, R15, R2.reuse, PT ;  /* 0x000000020f00720c */ /* 0x080fe20003f46070 */
[----:B------:R-:W-:Y:S01]  /*1120*/  IMAD.IADD R15, R7, 0x1, R5 ;  /* 0x00000001070f7824 */ /* 0x000fe200078e0205 */
[-C--:B------:R-:W-:Y:S02]  /*1130*/  @P3 IADD3 R17, PT, PT, R17, -R2.reuse, RZ ;  /* 0x8000000211113210 */ /* 0x080fe40007ffe0ff */
[----:B------:R-:W-:Y:S02]  /*1140*/  @P1 IADD3 R25, PT, PT, R25, 0x1, RZ ;  /* 0x0000000119191810 */ /* 0x000fe40007ffe0ff */
[----:B------:R-:W-:Y:S02]  /*1150*/  ISETP.GE.U32.AND P4, PT, R17, R2, PT ;  /* 0x000000021100720c */ /* 0x000fe40003f86070 */
[----:B------:R-:W-:-:S05]  /*1160*/  @P3 IADD3 R27, PT, PT, R27, 0x1, RZ ;  /* 0x000000011b1b3810 */ /* 0x000fca0007ffe0ff */
[----:B------:R-:W-:Y:S02]  /*1170*/  @P2 VIADD R25, R25, 0x1 ;  /* 0x0000000119192836 */ /* 0x000fe40000000000 */
[----:B-1----:R-:W-:-:S03]  /*1180*/  IMAD.WIDE.U32 R22, R15, 0x4, R12 ;  /* 0x000000040f167825 */ /* 0x002fc600078e000c */
[----:B------:R-:W-:Y:S02]  /*1190*/  SEL R25, R6, R25, !P0 ;  /* 0x0000001906197207 */ /* 0x000fe40004000000 */
[----:B------:R-:W-:Y:S01]  /*11a0*/  @P4 IADD3 R27, PT, PT, R27, 0x1, RZ ;  /* 0x000000011b1b4810 */ /* 0x000fe20007ffe0ff */
[----:B------:R2:W4:Y:S01]  /*11b0*/  LDG.E.CONSTANT R21, desc[UR8][R22.64] ;  /* 0x0000000816157981 */ /* 0x000522000c1e9900 */
[----:B------:R-:W-:Y:S01]  /*11c0*/  IADD3 R17, PT, PT, R15, 0x1, RZ ;  /* 0x000000010f117810 */ /* 0x000fe20007ffe0ff */
[----:B------:R-:W-:Y:S01]  /*11d0*/  IMAD.IADD R25, R10, 0x1, R25 ;  /* 0x000000010a197824 */ /* 0x000fe200078e0219 */
[----:B0-----:R-:W-:-:S03]  /*11e0*/  SEL R29, R6, R27, !P0 ;  /* 0x0000001b061d7207 */ /* 0x001fc60004000000 */
[----:B------:R-:W-:-:S04]  /*11f0*/  IMAD.WIDE.U32 R16, R17, 0x4, R12 ;  /* 0x0000000411107825 */ /* 0x000fc800078e000c */
[----:B--2---:R-:W-:Y:S01]  /*1200*/  IMAD.WIDE.U32 R22, R25, 0x4, R18 ;  /* 0x0000000419167825 */ /* 0x004fe200078e0012 */
[----:B------:R-:W-:Y:S01]  /*1210*/  IADD3 R25, PT, PT, R10, R29, RZ ;  /* 0x0000001d0a197210 */ /* 0x000fe20007ffe0ff */
[----:B------:R0:W2:Y:S01]  /*1220*/  LDG.E.CONSTANT R27, desc[UR8][R16.64] ;  /* 0x00000008101b7981 */ /* 0x0000a2000c1e9900 */
[----:B------:R-:W-:Y:S01]  /*1230*/  SHF.L.U32 R29, R8, 0x1, RZ ;  /* 0x00000001081d7819 */ /* 0x000fe200000006ff */
[C---:B------:R-:W-:Y:S01]  /*1240*/  VIADD R14, R15.reuse, 0x2 ;  /* 0x000000020f0e7836 */ /* 0x040fe20000000000 */
[----:B------:R-:W-:Y:S01]  /*1250*/  IADD3 R24, PT, PT, R15, 0x3, RZ ;  /* 0x000000030f187810 */ /* 0x000fe20007ffe0ff */
[----:B------:R-:W5:Y:S02]  /*1260*/  LDG.E.CONSTANT R28, desc[UR8][R22.64] ;  /* 0x00000008161c7981 */ /* 0x000f64000c1e9900 */
[----:B0-----:R-:W-:-:S04]  /*1270*/  IMAD.HI.U32 R17, R4, R29, RZ ;  /* 0x0000001d04117227 */ /* 0x001fc800078e00ff */
[----:B------:R-:W-:-:S04]  /*1280*/  IMAD.MOV R16, RZ, RZ, -R17 ;  /* 0x000000ffff107224 */ /* 0x000fc800078e0a11 */
[----:B------:R-:W-:-:S05]  /*1290*/  IMAD R29, R2, R16, R29 ;  /* 0x00000010021d7224 */ /* 0x000fca00078e021d */
[----:B------:R-:W-:Y:S01]  /*12a0*/  ISETP.GE.U32.AND P1, PT, R29, R2, PT ;  /* 0x000000021d00720c */ /* 0x000fe20003f26070 */
[----:B------:R-:W-:-:S12]  /*12b0*/  IMAD.WIDE.U32 R14, R14, 0x4, R12 ;  /* 0x000000040e0e7825 */ /* 0x000fd800078e000c */
[-C--:B------:R-:W-:Y:S01]  /*12c0*/  @P1 IADD3 R29, PT, PT, R29, -R2.reuse, RZ ;  /* 0x800000021d1d1210 */ /* 0x080fe20007ffe0ff */
[----:B------:R-:W-:Y:S01]  /*12d0*/  IMAD.WIDE.U32 R12, R24, 0x4, R12 ;  /* 0x00000004180c7825 */ /* 0x000fe200078e000c */
[----:B------:R-:W-:Y:S01]  /*12e0*/  @P1 IADD3 R17, PT, PT, R17, 0x1, RZ ;  /* 0x0000000111111810 */ /* 0x000fe20007ffe0ff */
[----:B------:R-:W4:Y:S01]  /*12f0*/  LDG.E.CONSTANT R14, desc[UR8][R14.64] ;  /* 0x000000080e0e7981 */ /* 0x000f22000c1e9900 */
[----:B------:R-:W-:Y:S01]  /*1300*/  ISETP.GE.U32.AND P2, PT, R29, R2, PT ;  /* 0x000000021d00720c */ /* 0x000fe20003f46070 */
[----:B------:R-:W-:Y:S01]  /*1310*/  IMAD.WIDE.U32 R24, R25, 0x4, R18 ;  /* 0x0000000419187825 */ /* 0x000fe200078e0012 */
[----:B------:R-:W-:Y:S01]  /*1320*/  IADD3 R5, PT, PT, R5, 0x3, RZ ;  /* 0x0000000305057810 */ /* 0x000fe20007ffe0ff */
[----:B------:R-:W4:Y:S02]  /*1330*/  LDG.E.CONSTANT R12, desc[UR8][R12.64] ;  /* 0x000000080c0c7981 */ /* 0x000f24000c1e9900 */
[----:B------:R-:W-:Y:S02]  /*1340*/  VIADD R16, R26, 0x1 ;  /* 0x000000011a107836 */ /* 0x000fe40000000000 */
[----:B------:R0:W2:Y:S03]  /*1350*/  LDG.E.CONSTANT R24, desc[UR8][R24.64] ;  /* 0x0000000818187981 */ /* 0x0000a6000c1e9900 */
[----:B------:R-:W-:-:S03]  /*1360*/  IADD3 R16, P1, PT, R16, UR4, RZ ;  /* 0x0000000410107c10 */ /* 0x000fc6000ff3e0ff */
[----:B------:R-:W-:Y:S01]  /*1370*/  @P2 IADD3 R17, PT, PT, R17, 0x1, RZ ;  /* 0x0000000111112810 */ /* 0x000fe20007ffe0ff */
[----:B0-----:R-:W-:-:S03]  /*1380*/  IMAD.HI.U32 R25, R4, R5, RZ ;  /* 0x0000000504197227 */ /* 0x001fc600078e00ff */
[----:B------:R-:W-:Y:S02]  /*1390*/  SEL R23, R6, R17, !P0 ;  /* 0x0000001106177207 */ /* 0x000fe40004000000 */
[----:B------:R-:W-:Y:S02]  /*13a0*/  IADD3.X R17, PT, PT, RZ, UR5, RZ, P1, !PT ;  /* 0x00000005ff117c10 */ /* 0x000fe40008ffe4ff */
[----:B------:R-:W-:-:S03]  /*13b0*/  IADD3 R26, PT, PT, -R25, RZ, RZ ;  /* 0x000000ff191a7210 */ /* 0x000fc60007ffe1ff */
[----:B------:R0:W5:Y:S02]  /*13c0*/  LDG.E.U8.CONSTANT R16, desc[UR8][R16.64] ;  /* 0x0000000810107981 */ /* 0x000164000c1e9100 */
[----:B------:R-:W-:-:S05]  /*13d0*/  IMAD R5, R2, R26, R5 ;  /* 0x0000001a02057224 */ /* 0x000fca00078e0205 */
[----:B------:R-:W-:-:S13]  /*13e0*/  ISETP.GE.U32.AND P1, PT, R5, R2, PT ;  /* 0x000000020500720c */ /* 0x000fda0003f26070 */
[----:B------:R-:W-:-:S05]  /*13f0*/  @P1 IMAD.IADD R5, R5, 0x1, -R2 ;  /* 0x0000000105051824 */ /* 0x000fca00078e0a02 */
[----:B------:R-:W-:Y:S02]  /*1400*/  ISETP.GE.U32.AND P2, PT, R5, R2, PT ;  /* 0x000000020500720c */ /* 0x000fe40003f46070 */
[----:B------:R-:W-:Y:S01]  /*1410*/  @P1 IADD3 R25, PT, PT, R25, 0x1, RZ ;  /* 0x0000000119191810 */ /* 0x000fe20007ffe0ff */
[----:B------:R-:W-:-:S10]  /*1420*/  IMAD.IADD R23, R10, 0x1, R23 ;  /* 0x000000010a177824 */ /* 0x000fd400078e0217 */
[----:B------:R-:W-:-:S04]  /*1430*/  @P2 IADD3 R25, PT, PT, R25, 0x1, RZ ;  /* 0x0000000119192810 */ /* 0x000fc80007ffe0ff */
[----:B------:R-:W-:Y:S01]  /*1440*/  SEL R25, R6, R25, !P0 ;  /* 0x0000001906197207 */ /* 0x000fe20004000000 */
[----:B------:R-:W-:-:S04]  /*1450*/  IMAD.WIDE.U32 R22, R23, 0x4, R18 ;  /* 0x0000000417167825 */ /* 0x000fc800078e0012 */
[----:B------:R-:W-:Y:S02]  /*1460*/  IMAD.IADD R25, R10, 0x1, R25 ;  /* 0x000000010a197824 */ /* 0x000fe400078e0219 */
[----:B------:R1:W4:Y:S02]  /*1470*/  LDG.E.CONSTANT R22, desc[UR8][R22.64] ;  /* 0x0000000816167981 */ /* 0x000324000c1e9900 */
[----:B------:R-:W-:-:S06]  /*1480*/  IMAD.WIDE.U32 R18, R25, 0x4, R18 ;  /* 0x0000000419127825 */ /* 0x000fcc00078e0012 */
[----:B------:R-:W4:Y:S01]  /*1490*/  LDG.E.CONSTANT R18, desc[UR8][R18.64] ;  /* 0x0000000812127981 */ /* 0x000f22000c1e9900 */
[----:B------:R-:W-:Y:S02]  /*14a0*/  IADD3 R8, PT, PT, R8, 0x1, RZ ;  /* 0x0000000108087810 */ /* 0x000fe40007ffe0ff */
[----:B---3--:R-:W-:Y:S02]  /*14b0*/  SHF.R.U32.HI R5, RZ, 0x4, R11 ;  /* 0x00000004ff057819 */ /* 0x008fe4000001160b */
[----:B------:R-:W-:Y:S02]  /*14c0*/  SHF.L.U32 R11, R11, 0x2, RZ ;  /* 0x000000020b0b7819 */ /* 0x000fe400000006ff */
[----:B0-----:R-:W-:Y:S02]  /*14d0*/  SHF.L.U32 R17, R5, 0x2, RZ ;  /* 0x0000000205117819 */ /* 0x001fe400000006ff */
[----:B------:R-:W-:-:S04]  /*14e0*/  LOP3.LUT R25, R11, 0x3c, RZ, 0xc0, !PT ;  /* 0x0000003c0b197812 */ /* 0x000fc800078ec0ff */
[----:B------:R-:W2:Y:S01]  /*14f0*/  LDC R17, c[0x3][R17] ;  /* 0x00c0000011117b82 */ /* 0x000ea20000000800 */
[----:B-----5:R-:W-:Y:S01]  /*1500*/  SHF.R.U32.HI R5, RZ, 0x4, R16 ;  /* 0x00000004ff057819 */ /* 0x020fe20000011610 */
[----:B------:R-:W-:-:S03]  /*1510*/  IMAD.SHL.U32 R16, R16, 0x4, RZ ;  /* 0x0000000410107824 */ /* 0x000fc600078e00ff */
[----:B-1----:R-:W-:-:S03]  /*1520*/  SHF.L.U32 R23, R5, 0x2, RZ ;  /* 0x0000000205177819 */ /* 0x002fc600000006ff */
[----:B------:R-:W0:Y:S01]  /*1530*/  LDC R5, c[0x3][R25] ;  /* 0x00c0000019057b82 */ /* 0x000e220000000800 */
[----:B------:R-:W-:-:S07]  /*1540*/  LOP3.LUT R16, R16, 0x3c, RZ, 0xc0, !PT ;  /* 0x0000003c10107812 */ /* 0x000fce00078ec0ff */
[----:B------:R-:W1:Y:S08]  /*1550*/  LDC R23, c[0x3][R23] ;  /* 0x00c0000017177b82 */ /* 0x000e700000000800 */
[----:B------:R-:W3:Y:S01]  /*1560*/  LDC R11, c[0x3][R16] ;  /* 0x00c00000100b7b82 */ /* 0x000ee20000000800 */
[----:B--2---:R-:W-:-:S04]  /*1570*/  FMUL R24, R17, R24 ;  /* 0x0000001811187220 */ /* 0x004fc80000400000 */
[----:B------:R-:W-:Y:S01]  /*1580*/  FMUL R27, R24, R27 ;  /* 0x0000001b181b7220 */ /* 0x000fe20000400000 */
[----:B0-----:R-:W-:-:S04]  /*1590*/  FMUL R28, R5, R28 ;  /* 0x0000001c051c7220 */ /* 0x001fc80000400000 */
[----:B----4-:R-:W-:Y:S01]  /*15a0*/  FFMA R21, R28, R21, R27 ;  /* 0x000000151c157223 */ /* 0x010fe2000000001b */
[----:B-1----:R-:W-:-:S04]  /*15b0*/  FMUL R5, R23, R18 ;  /* 0x0000001217057220 */ /* 0x002fc80000400000 */
[----:B------:R-:W-:Y:S01]  /*15c0*/  FMUL R12, R5, R12 ;  /* 0x0000000c050c7220 */ /* 0x000fe20000400000 */
[----:B---3--:R-:W-:Y:S01]  /*15d0*/  FMUL R11, R11, R22 ;  /* 0x000000160b0b7220 */ /* 0x008fe20000400000 */
[----:B------:R-:W-:-:S03]  /*15e0*/  FADD R20, R20, R21 ;  /* 0x0000001514147221 */ /* 0x000fc60000000000 */
[----:B------:R-:W-:-:S04]  /*15f0*/  FFMA R11, R11, R14, R12 ;  /* 0x0000000e0b0b7223 */ /* 0x000fc8000000000c */
[----:B------:R-:W-:-:S07]  /*1600*/  FADD R20, R20, R11 ;  /* 0x0000000b14147221 */ /* 0x000fce0000000000 */
.L_x_3:
[----:B------:R-:W-:Y:S05]  /*1610*/  BRA.U !UP1, `(.L_x_0) ;  /* 0x0000000109c87547 */ /* 0x000fea000b800000 */
[----:B------:R-:W0:Y:S01]  /*1620*/  LDCU.64 UR4, c[0x0][0x388] ;  /* 0x00007100ff0477ac */ /* 0x000e220008000a00 */
[----:B------:R-:W-:Y:S01]  /*1630*/  IMAD.SHL.U32 R15, R8, 0x2, RZ ;  /* 0x00000002080f7824 */ /* 0x000fe200078e00ff */
[----:B------:R-:W-:-:S03]  /*1640*/  IADD3 R8, PT, PT, R9, R8, RZ ;  /* 0x0000000809087210 */ /* 0x000fc60007ffe0ff */
[----:B------:R-:W-:Y:S01]  /*1650*/  IMAD.HI.U32 R17, R4, R15, RZ ;  /* 0x0000000f04117227 */ /* 0x000fe200078e00ff */
[----:B------:R-:W-:-:S05]  /*1660*/  IADD3 R5, PT, PT, R15, 0x1, RZ ;  /* 0x000000010f057810 */ /* 0x000fca0007ffe0ff */
[----:B------:R-:W-:Y:S01]  /*1670*/  IMAD.HI.U32 R19, R4, R5, RZ ;  /* 0x0000000504137227 */ /* 0x000fe200078e00ff */
[----:B------:R-:W-:-:S04]  /*1680*/  IADD3 R4, PT, PT, -R17, RZ, RZ ;  /* 0x000000ff11047210 */ /* 0x000fc80007ffe1ff */
[----:B------:R-:W-:Y:S02]  /*1690*/  IADD3 R9, PT, PT, -R19, RZ, RZ ;  /* 0x000000ff13097210 */ /* 0x000fe40007ffe1ff */
[----:B0-----:R-:W-:-:S05]  /*16a0*/  IADD3 R12, P1, PT, R8, UR4, RZ ;  /* 0x00000004080c7c10 */ /* 0x001fca000ff3e0ff */
[----:B------:R-:W-:Y:S02]  /*16b0*/  IMAD.X R13, RZ, RZ, UR5, P1 ;  /* 0x00000005ff0d7e24 */ /* 0x000fe400088e06ff */
[----:B------:R-:W-:-:S03]  /*16c0*/  IMAD R9, R2, R9, R5 ;  /* 0x0000000902097224 */ /* 0x000fc600078e0205 */
[----:B------:R0:W2:Y:S01]  /*16d0*/  LDG.E.U8.CONSTANT R11, desc[UR8][R12.64] ;  /* 0x000000080c0b7981 */ /* 0x0000a2000c1e9100 */
[--C-:B------:R-:W-:Y:S01]  /*16e0*/  IMAD R5, R2, R4, R15.reuse ;  /* 0x0000000402057224 */ /* 0x100fe200078e020f */
[----:B------:R-:W-:Y:S01]  /*16f0*/  ISETP.GE.U32.AND P3, PT, R9, R2, PT ;  /* 0x000000020900720c */ /* 0x000fe20003f66070 */
[----:B------:R-:W-:-:S03]  /*1700*/  IMAD.IADD R15, R7, 0x1, R15 ;  /* 0x00000001070f7824 */ /* 0x000fc600078e020f */
[----:B------:R-:W-:Y:S01]  /*1710*/  ISETP.GE.U32.AND P1, PT, R5, R2, PT ;  /* 0x000000020500720c */ /* 0x000fe20003f26070 */
[----:B0-----:R-:W-:-:S08]  /*1720*/  VIADD R13, R15, 0x1 ;  /* 0x000000010f0d7836 */ /* 0x001fd00000000000 */
[----:B------:R-:W-:Y:S01]  /*1730*/  @P3 IMAD.IADD R9, R9, 0x1, -R2 ;  /* 0x0000000109093824 */ /* 0x000fe200078e0a02 */
[----:B------:R-:W-:-:S03]  /*1740*/  @P3 IADD3 R19, PT, PT, R19, 0x1, RZ ;  /* 0x0000000113133810 */ /* 0x000fc60007ffe0ff */
[-C--:B------:R-:W-:Y:S01]  /*1750*/  @P1 IADD3 R5, PT, PT, R5, -R2.reuse, RZ ;  /* 0x8000000205051210 */ /* 0x080fe20007ffe0ff */
[----:B------:R-:W-:Y:S01]  /*1760*/  @P1 VIADD R17, R17, 0x1 ;  /* 0x0000000111111836 */ /* 0x000fe20000000000 */
[-C--:B------:R-:W-:Y:S02]  /*1770*/  ISETP.GE.U32.AND P4, PT, R9, R2.reuse, PT ;  /* 0x000000020900720c */ /* 0x080fe40003f86070 */
[----:B------:R-:W0:Y:S01]  /*1780*/  LDC.64 R8, c[0x0][0x390] ;  /* 0x0000e400ff087b82 */ /* 0x000e220000000a00 */
[----:B------:R-:W-:-:S07]  /*1790*/  ISETP.GE.U32.AND P2, PT, R5, R2, PT ;  /* 0x000000020500720c */ /* 0x000fce0003f46070 */
[----:B------:R-:W1:Y:S03]  /*17a0*/  LDC.64 R4, c[0x0][0x380] ;  /* 0x0000e000ff047b82 */ /* 0x000e660000000a00 */
[----:B------:R-:W-:-:S03]  /*17b0*/  @P4 IADD3 R19, PT, PT, R19, 0x1, RZ ;  /* 0x0000000113134810 */ /* 0x000fc60007ffe0ff */
[----:B------:R-:W-:Y:S02]  /*17c0*/  @P2 IADD3 R17, PT, PT, R17, 0x1, RZ ;  /* 0x0000000111112810 */ /* 0x000fe40007ffe0ff */
[C---:B------:R-:W-:Y:S02]  /*17d0*/  SEL R19, R6.reuse, R19, !P0 ;  /* 0x0000001306137207 */ /* 0x040fe40004000000 */
[----:B------:R-:W-:Y:S02]  /*17e0*/  SEL R17, R6, R17, !P0 ;  /* 0x0000001106117207 */ /* 0x000fe40004000000 */
[C---:B------:R-:W-:Y:S02]  /*17f0*/  IADD3 R7, PT, PT, R10.reuse, R19, RZ ;  /* 0x000000130a077210 */ /* 0x040fe40007ffe0ff */
[----:B------:R-:W-:-:S03]  /*1800*/  IADD3 R17, PT, PT, R10, R17, RZ ;  /* 0x000000110a117210 */ /* 0x000fc60007ffe0ff */
[----:B0-----:R-:W-:-:S04]  /*1810*/  IMAD.WIDE.U32 R6, R7, 0x4, R8 ;  /* 0x0000000407067825 */ /* 0x001fc800078e0008 */
[----:B------:R-:W-:Y:S02]  /*1820*/  IMAD.WIDE.U32 R8, R17, 0x4, R8 ;  /* 0x0000000411087825 */ /* 0x000fe400078e0008 */
[----:B------:R-:W3:Y:S02]  /*1830*/  LDG.E.CONSTANT R7, desc[UR8][R6.64] ;  /* 0x0000000806077981 */ /* 0x000ee4000c1e9900 */
[--C-:B-1----:R-:W-:Y:S02]  /*1840*/  IMAD.WIDE.U32 R12, R13, 0x4, R4.reuse ;  /* 0x000000040d0c7825 */ /* 0x102fe400078e0004 */
[----:B------:R-:W4:Y:S02]  /*1850*/  LDG.E.CONSTANT R9, desc[UR8][R8.64] ;  /* 0x0000000808097981 */ /* 0x000f24000c1e9900 */
[----:B------:R-:W-:Y:S02]  /*1860*/  IMAD.WIDE.U32 R4, R15, 0x4, R4 ;  /* 0x000000040f047825 */ /* 0x000fe400078e0004 */
[----:B------:R-:W5:Y:S04]  /*1870*/  LDG.E.CONSTANT R12, desc[UR8][R12.64] ;  /* 0x000000080c0c7981 */ /* 0x000f68000c1e9900 */
[----:B------:R-:W4:Y:S01]  /*1880*/  LDG.E.CONSTANT R5, desc[UR8][R4.64] ;  /* 0x0000000804057981 */ /* 0x000f22000c1e9900 */
[----:B--2---:R-:W-:-:S02]  /*1890*/  SHF.R.U32.HI R2, RZ, 0x4, R11 ;  /* 0x00000004ff027819 */ /* 0x004fc4000001160b */
[----:B------:R-:W-:Y:S02]  /*18a0*/  SHF.L.U32 R11, R11, 0x2, RZ ;  /* 0x000000020b0b7819 */ /* 0x000fe400000006ff */
[----:B------:R-:W-:Y:S02]  /*18b0*/  SHF.L.U32 R10, R2, 0x2, RZ ;  /* 0x00000002020a7819 */ /* 0x000fe400000006ff */
[----:B------:R-:W-:-:S04]  /*18c0*/  LOP3.LUT R11, R11, 0x3c, RZ, 0xc0, !PT ;  /* 0x0000003c0b0b7812 */ /* 0x000fc800078ec0ff */
[----:B------:R-:W3:Y:S08]  /*18d0*/  LDC R10, c[0x3][R10] ;  /* 0x00c000000a0a7b82 */ /* 0x000ef00000000800 */
[----:B------:R-:W4:Y:S01]  /*18e0*/  LDC R2, c[0x3][R11] ;  /* 0x00c000000b027b82 */ /* 0x000f220000000800 */
[----:B---3--:R-:W-:-:S04]  /*18f0*/  FMUL R7, R10, R7 ;  /* 0x000000070a077220 */ /* 0x008fc80000400000 */
[----:B-----5:R-:W-:Y:S01]  /*1900*/  FMUL R7, R7, R12 ;  /* 0x0000000c07077220 */ /* 0x020fe20000400000 */
[----:B----4-:R-:W-:-:S04]  /*1910*/  FMUL R2, R2, R9 ;  /* 0x0000000902027220 */ /* 0x010fc80000400000 */
[----:B------:R-:W-:-:S04]  /*1920*/  FFMA R7, R2, R5, R7 ;  /* 0x0000000502077223 */ /* 0x000fc80000000007 */
[----:B------:R-:W-:-:S07]  /*1930*/  FADD R20, R20, R7 ;  /* 0x0000000714147221 */ /* 0x000fce0000000000 */
.L_x_0:
[----:B------:R-:W0:Y:S01]  /*1940*/  LDC.64 R4, c[0x0][0x398] ;  /* 0x0000e600ff047b82 */ /* 0x000e220000000a00 */
[----:B------:R-:W-:-:S04]  /*1950*/  IMAD R3, R3, UR7, R0 ;  /* 0x0000000703037c24 */ /* 0x000fc8000f8e0200 */
[----:B0-----:R-:W-:-:S05]  /*1960*/  IMAD.WIDE.U32 R2, R3, 0x4, R4 ;  /* 0x0000000403027825 */ /* 0x001fca00078e0004 */
[----:B------:R-:W-:Y:S01]  /*1970*/  STG.E desc[UR8][R2.64], R20 ;  /* 0x0000001402007986 */ /* 0x000fe2000c101908 */
[----:B------:R-:W-:Y:S05]  /*1980*/  EXIT ;  /* 0x000000000000794d */ /* 0x000fea0003800000 */
.L_x_4:
[----:B------:R-:W-:-:S00]  /*1990*/  BRA `(.L_x_4) ;  /* 0xfffffffc00fc7947 */ /* 0x000fc0000383ffff */
[----:B------:R-:W-:-:S00]  /*19a0*/  NOP ;  /* 0x0000000000007918 */ /* 0x000fc00000000000 */
        /* <DEDUP_REMOVED lines=13> */
.L_x_6:


//--------------------- .text.nf4_dequant_f32     --------------------------
	.section	.text.nf4_dequant_f32,"ax",@progbits
	.align	128
        .global         nf4_dequant_f32
        .type           nf4_dequant_f32,@function
        .size           nf4_dequant_f32,(.L_x_7 - nf4_dequant_f32)
        .other          nf4_dequant_f32,@"STO_CUDA_ENTRY STV_DEFAULT"
nf4_dequant_f32:
.text.nf4_dequant_f32:
[----:B------:R-:W-:Y:S01]  /*0000*/  LDC R1, c[0x0][0x37c] ;  /* 0x0000df00ff017b82 */ /* 0x000fe20000000800 */
[----:B------:R-:W0:Y:S07]  /*0010*/  S2R R3, SR_TID.X ;  /* 0x0000000000037919 */ /* 0x000e2e0000002100 */
[----:B------:R-:W0:Y:S01]  /*0020*/  S2UR UR4, SR_CTAID.X ;  /* 0x00000000000479c3 */ /* 0x000e220000002500 */
[----:B------:R-:W1:Y:S07]  /*0030*/  LDCU UR5, c[0x0][0x398] ;  /* 0x00007300ff0577ac */ /* 0x000e6e0008000800 */
[----:B------:R-:W0:Y:S02]  /*0040*/  LDC R2, c[0x0][0x360] ;  /* 0x0000d800ff027b82 */ /* 0x000e240000000800 */
[----:B0-----:R-:W-:-:S05]  /*0050*/  IMAD R2, R2, UR4, R3 ;  /* 0x0000000402027c24 */ /* 0x001fca000f8e0203 */
[----:B-1----:R-:W-:-:S13]  /*0060*/  ISETP.GE.U32.AND P0, PT, R2, UR5, PT ;  /* 0x0000000502007c0c */ /* 0x002fda000bf06070 */
[----:B------:R-:W-:Y:S05]  /*0070*/  @P0 EXIT ;  /* 0x000000000000094d */ /* 0x000fea0003800000 */
[----:B------:R-:W0:Y:S01]  /*0080*/  LDCU UR8, c[0x0][0x39c] ;  /* 0x00007380ff0877ac */ /* 0x000e220008000800 */
[C---:B------:R-:W-:Y:S01]  /*0090*/  SHF.L.U32 R0, R2.reuse, 0x1, RZ ;  /* 0x0000000102007819 */ /* 0x040fe200000006ff */
[----:B------:R-:W1:Y:S01]  /*00a0*/  LDCU.64 UR6, c[0x0][0x380] ;  /* 0x00007000ff0677ac */ /* 0x000e620008000a00 */
[----:B------:R-:W2:Y:S01]  /*00b0*/  LDCU.64 UR4, c[0x0][0x358] ;  /* 0x00006b00ff0477ac */ /* 0x000ea20008000a00 */
[----:B0-----:R-:W0:Y:S01]  /*00c0*/  I2F.U32.RP R6, UR8 ;  /* 0x0000000800067d06 */ /* 0x001e220008209000 */
[----:B-1----:R-:W-:-:S07]  /*00d0*/  IADD3 R2, P0, PT, R2, UR6, RZ ;  /* 0x0000000602027c10 */ /* 0x002fce000ff1e0ff */
[----:B0-----:R-:W0:Y:S02]  /*00e0*/  MUFU.RCP R6, R6 ;  /* 0x0000000600067308 */ /* 0x001e240000001000 */
[----:B0-----:R-:W-:-:S06]  /*00f0*/  VIADD R4, R6, 0xffffffe ;  /* 0x0ffffffe06047836 */ /* 0x001fcc0000000000 */
[----:B------:R0:W1:Y:S02]  /*0100*/  F2I.FTZ.U32.TRUNC.NTZ R5, R4 ;  /* 0x0000000400057305 */ /* 0x000064000021f000 */
[----:B0-----:R-:W-:Y:S02]  /*0110*/  IMAD.MOV.U32 R4, RZ, RZ, RZ ;  /* 0x000000ffff047224 */ /* 0x001fe400078e00ff */
[----:B-1----:R-:W-:-:S04]  /*0120*/  IMAD.MOV R3, RZ, RZ, -R5 ;  /* 0x000000ffff037224 */ /* 0x002fc800078e0a05 */
[----:B------:R-:W-:-:S04]  /*0130*/  IMAD R3, R3, UR8, RZ ;  /* 0x0000000803037c24 */ /* 0x000fc8000f8e02ff */
[----:B------:R-:W-:Y:S01]  /*0140*/  IMAD.HI.U32 R5, R5, R3, R4 ;  /* 0x0000000305057227 */ /* 0x000fe200078e0004 */
[----:B------:R-:W-:-:S03]  /*0150*/  IADD3.X R3, PT, PT, RZ, UR7, RZ, P0, !PT ;  /* 0x00000007ff037c10 */ /* 0x000fc600087fe4ff */
[----:B------:R-:W-:Y:S02]  /*0160*/  VIADD R4, R0, 0x1 ;  /* 0x0000000100047836 */ /* 0x000fe40000000000 */
[C---:B------:R-:W-:Y:S01]  /*0170*/  IMAD.HI.U32 R7, R5.reuse, R0, RZ ;  /* 0x0000000005077227 */ /* 0x040fe200078e00ff */
[----:B--2---:R0:W2:Y:S03]  /*0180*/  LDG.E.U8.CONSTANT R6, desc[UR4][R2.64] ;  /* 0x0000000402067981 */ /* 0x0040a6000c1e9100 */
[----:B------:R-:W-:Y:S01]  /*0190*/  IMAD.HI.U32 R9, R5, R4, RZ ;  /* 0x0000000405097227 */ /* 0x000fe200078e00ff */
[----:B------:R-:W-:-:S03]  /*01a0*/  IADD3 R5, PT, PT, -R7, RZ, RZ ;  /* 0x000000ff07057210 */ /* 0x000fc60007ffe1ff */
[----:B------:R-:W-:Y:S02]  /*01b0*/  IMAD.MOV R11, RZ, RZ, -R9 ;  /* 0x000000ffff0b7224 */ /* 0x000fe400078e0a09 */
[----:B------:R-:W-:Y:S02]  /*01c0*/  IMAD R8, R5, UR8, R0 ;  /* 0x0000000805087c24 */ /* 0x000fe4000f8e0200 */
[----:B------:R-:W-:Y:S02]  /*01d0*/  IMAD R10, R11, UR8, R4 ;  /* 0x000000080b0a7c24 */ /* 0x000fe4000f8e0204 */
[----:B------:R-:W1:Y:S01]  /*01e0*/  LDC.64 R4, c[0x0][0x388] ;  /* 0x0000e200ff047b82 */ /* 0x000e620000000a00 */
[----:B------:R-:W-:Y:S02]  /*01f0*/  ISETP.GE.U32.AND P3, PT, R8, UR8, PT ;  /* 0x0000000808007c0c */ /* 0x000fe4000bf66070 */
[----:B------:R-:W-:-:S11]  /*0200*/  ISETP.GE.U32.AND P2, PT, R10, UR8, PT ;  /* 0x000000080a007c0c */ /* 0x000fd6000bf46070 */
[----:B------:R-:W-:Y:S02]  /*0210*/  @P3 IADD3 R8, PT, PT, R8, -UR8, RZ ;  /* 0x8000000808083c10 */ /* 0x000fe4000fffe0ff */
[----:B------:R-:W-:Y:S02]  /*0220*/  @P2 VIADD R10, R10, -UR8 ;  /* 0x800000080a0a2c36 */ /* 0x000fe40008000000 */
[----:B------:R-:W-:-:S03]  /*0230*/  ISETP.GE.U32.AND P1, PT, R8, UR8, PT ;  /* 0x0000000808007c0c */ /* 0x000fc6000bf26070 */
[----:B------:R-:W-:Y:S01]  /*0240*/  ISETP.GE.U32.AND P0, PT, R10, UR8, PT ;  /* 0x000000080a007c0c */ /* 0x000fe2000bf06070 */
[----:B------:R-:W-:Y:S01]  /*0250*/  @P2 VIADD R9, R9, 0x1 ;  /* 0x0000000109092836 */ /* 0x000fe20000000000 */
[----:B------:R-:W-:Y:S02]  /*0260*/  @P3 IADD3 R7, PT, PT, R7, 0x1, RZ ;  /* 0x0000000107073810 */ /* 0x000fe40007ffe0ff */
[----:B------:R-:W-:Y:S02]  /*0270*/  ISETP.NE.U32.AND P3, PT, RZ, UR8, PT ;  /* 0x00000008ff007c0c */ /* 0x000fe4000bf65070 */
[----:B0-----:R-:W-:-:S04]  /*0280*/  LOP3.LUT R2, RZ, UR8, RZ, 0x33, !PT ;  /* 0x00000008ff027c12 */ /* 0x001fc8000f8e33ff */
[----:B------:R-:W-:-:S03]  /*0290*/  @P1 IADD3 R7, PT, PT, R7, 0x1, RZ ;  /* 0x0000000107071810 */ /* 0x000fc60007ffe0ff */
[----:B------:R-:W-:Y:S01]  /*02a0*/  @P0 VIADD R9, R9, 0x1 ;  /* 0x0000000109090836 */ /* 0x000fe20000000000 */
[----:B------:R-:W-:-:S04]  /*02b0*/  SEL R3, R2, R7, !P3 ;  /* 0x0000000702037207 */ /* 0x000fc80005800000 */
[----:B------:R-:W-:Y:S01]  /*02c0*/  SEL R9, R2, R9, !P3 ;  /* 0x0000000902097207 */ /* 0x000fe20005800000 */
[----:B-1----:R-:W-:-:S04]  /*02d0*/  IMAD.WIDE.U32 R2, R3, 0x4, R4 ;  /* 0x0000000403027825 */ /* 0x002fc800078e0004 */
[----:B------:R-:W-:Y:S02]  /*02e0*/  IMAD.WIDE.U32 R4, R9, 0x4, R4 ;  /* 0x0000000409047825 */ /* 0x000fe400078e0004 */
[----:B------:R-:W3:Y:S04]  /*02f0*/  LDG.E.CONSTANT R2, desc[UR4][R2.64] ;  /* 0x0000000402027981 */ /* 0x000ee8000c1e9900 */
[----:B------:R-:W4:Y:S01]  /*0300*/  LDG.E.CONSTANT R4, desc[UR4][R4.64] ;  /* 0x0000000404047981 */ /* 0x000f22000c1e9900 */
[----:B--2---:R-:W-:Y:S02]  /*0310*/  SHF.L.U32 R7, R6, 0x2, RZ ;  /* 0x0000000206077819 */ /* 0x004fe400000006ff */
[----:B------:R-:W-:Y:S02]  /*0320*/  SHF.R.U32.HI R6, RZ, 0x4, R6 ;  /* 0x00000004ff067819 */ /* 0x000fe40000011606 */
[----:B------:R-:W-:-:S02]  /*0330*/  LOP3.LUT R10, R7, 0x3c, RZ, 0xc0, !PT ;  /* 0x0000003c070a7812 */ /* 0x000fc400078ec0ff */
[----:B------:R-:W-:Y:S02]  /*0340*/  SHF.L.U32 R8, R6, 0x2, RZ ;  /* 0x0000000206087819 */ /* 0x000fe400000006ff */
[----:B------:R-:W3:Y:S08]  /*0350*/  LDC R9, c[0x3][R10] ;  /* 0x00c000000a097b82 */ /* 0x000ef00000000800 */
[----:B------:R-:W4:Y:S08]  /*0360*/  LDC R11, c[0x3][R8] ;  /* 0x00c00000080b7b82 */ /* 0x000f300000000800 */
[----:B------:R-:W0:Y:S02]  /*0370*/  LDC.64 R6, c[0x0][0x390] ;  /* 0x0000e400ff067b82 */ /* 0x000e240000000a00 */
[----:B0-----:R-:W-:-:S04]  /*0380*/  IMAD.WIDE.U32 R6, R0, 0x4, R6 ;  /* 0x0000000400067825 */ /* 0x001fc800078e0006 */
[----:B---3--:R-:W-:Y:S01]  /*0390*/  FMUL R9, R2, R9 ;  /* 0x0000000902097220 */ /* 0x008fe20000400000 */
[----:B----4-:R-:W-:-:S04]  /*03a0*/  FMUL R11, R4, R11 ;  /* 0x0000000b040b7220 */ /* 0x010fc80000400000 */
[----:B------:R-:W-:Y:S04]  /*03b0*/  STG.E desc[UR4][R6.64], R9 ;  /* 0x0000000906007986 */ /* 0x000fe8000c101904 */
[----:B------:R-:W-:Y:S01]  /*03c0*/  STG.E desc[UR4][R6.64+0x4], R11 ;  /* 0x0000040b06007986 */ /* 0x000fe2000c101904 */
[----:B------:R-:W-:Y:S05]  /*03d0*/  EXIT ;  /* 0x000000000000794d */ /* 0x000fea0003800000 */
.L_x_5:
        /* <DEDUP_REMOVED lines=10> */
.L_x_7:


//--------------------- .nv.shared.reserved.0     --------------------------
	.section	.nv.shared.reserved.0,"aw",@nobits
	.weak		__nv_reservedSMEM_offset_0_alias
	.size		__nv_reservedSMEM_offset_0_alias, 0, 64
	.other		__nv_reservedSMEM_offset_0_alias,@"STO_CUDA_RESERVED_SHARED STV_DEFAULT"
__nv_reservedSMEM_offset_0_alias:
	.zero		0
	.zero		64


//--------------------- .nv.constant0.nf4_gemm_f32 --------------------------
	.section	.nv.constant0.nf4_gemm_f32,"a",@progbits
	.sectionflags	@""
	.align	4
.nv.constant0.nf4_gemm_f32:
	.zero		944


//--------------------- .nv.constant0.nf4_dequant_f32 --------------------------
	.section	.nv.constant0.nf4_dequant_f32,"a",@progbits
	.sectionflags	@""
	.align	4
.nv.constant0.nf4_dequant_f32:
	.zero		928


//--------------------- SYMBOLS --------------------------

	.type		.nv.reservedSmem.offset0,@object
	.size		.nv.reservedSmem.offset0,0x4
